	.target	sm_80

	.elftype	@"ET_EXEC"


//--------------------- .note.nv.tkinfo           --------------------------
	.section	.note.nv.tkinfo,"",@"SHT_NOTE"
	.sectionflags	@"SHF_NOTE_NV_TKINFO"
	.tkinfo
        /*0018*/ 	.word	0x00000002
        /*0030*/ 	.string	""
        /*0030*/ 	.string	"ptxas"
        /*0030*/ 	.string	"Cuda compilation tools, release 13.0, V13.0.88"
        /*0030*/ 	.string	"Build cuda_13.0.r13.0/compiler.36424714_0"
        /*0030*/ 	.string	"-v  -suppress-debug-info  -lineinfo  -arch sm_80 "



//--------------------- .note.nv.cuinfo           --------------------------
	.section	.note.nv.cuinfo,"",@"SHT_NOTE"
	.sectionflags	@"SHF_NOTE_NV_CUINFO"
        /*0018*/ 	.short	0x0002
        /*001a*/ 	.short	0x0050
        /*001c*/ 	.short	0x0082
	.zero		2


//--------------------- .nv.info                  --------------------------
	.section	.nv.info,"",@"SHT_CUDA_INFO"
	.align	4


	//----- nvinfo : EIATTR_REGCOUNT
	.align		4
        /*0000*/ 	.byte	0x04, 0x2f
        /*0002*/ 	.short	(.L_2 - .L_1)
	.align		4
.L_1:
        /*0004*/ 	.word	index@(attn_fwd)
        /*0008*/ 	.word	0x000000ff


	//----- nvinfo : EIATTR_FRAME_SIZE
	.align		4
.L_2:
        /*000c*/ 	.byte	0x04, 0x11
        /*000e*/ 	.short	(.L_4 - .L_3)
	.align		4
.L_3:
        /*0010*/ 	.word	index@(attn_fwd)
        /*0014*/ 	.word	0x00000000


	//----- nvinfo : EIATTR_MIN_STACK_SIZE
	.align		4
.L_4:
        /*0018*/ 	.byte	0x04, 0x12
        /*001a*/ 	.short	(.L_6 - .L_5)
	.align		4
.L_5:
        /*001c*/ 	.word	index@(attn_fwd)
        /*0020*/ 	.word	0x00000000
.L_6:


//--------------------- .nv.info.attn_fwd         --------------------------
	.section	.nv.info.attn_fwd,"",@"SHT_CUDA_INFO"
	.sectionflags	@""
	.align	4


	//----- nvinfo : EIATTR_CUDA_API_VERSION
	.align		4
        /*0000*/ 	.byte	0x04, 0x37
        /*0002*/ 	.short	(.L_8 - .L_7)
.L_7:
        /*0004*/ 	.word	0x00000082


	//----- nvinfo : EIATTR_SW2861232_WAR
	.align		4
.L_8:
        /*0008*/ 	.byte	0x01, 0x35
	.zero		2


	//----- nvinfo : EIATTR_PARAM_CBANK
	.align		4
        /*000c*/ 	.byte	0x04, 0x0a
        /*000e*/ 	.short	(.L_10 - .L_9)
	.align		4
.L_9:
        /*0010*/ 	.word	index@(.nv.constant0.attn_fwd)
        /*0014*/ 	.short	0x0160
        /*0016*/ 	.short	0x0088


	//----- nvinfo : EIATTR_CBANK_PARAM_SIZE
	.align		4
.L_10:
        /*0018*/ 	.byte	0x03, 0x19
        /*001a*/ 	.short	0x0088


	//----- nvinfo : EIATTR_KPARAM_INFO
	.align		4
        /*001c*/ 	.byte	0x04, 0x17
        /*001e*/ 	.short	(.L_12 - .L_11)
.L_11:
        /*0020*/ 	.word	0x00000000
        /*0024*/ 	.short	0x0019
        /*0026*/ 	.short	0x0080
        /*0028*/ 	.byte	0x00, 0xf4, 0x21, 0x00


	//----- nvinfo : EIATTR_KPARAM_INFO
	.align		4
.L_12:
        /*002c*/ 	.byte	0x04, 0x17
        /*002e*/ 	.short	(.L_14 - .L_13)
.L_13:
        /*0030*/ 	.word	0x00000000
        /*0034*/ 	.short	0x0018
        /*0036*/ 	.short	0x0078
        /*0038*/ 	.byte	0x00, 0xf4, 0x21, 0x00


	//----- nvinfo : EIATTR_KPARAM_INFO
	.align		4
.L_14:
        /*003c*/ 	.byte	0x04, 0x17
        /*003e*/ 	.short	(.L_16 - .L_15)
.L_15:
        /*0040*/ 	.word	0x00000000
        /*0044*/ 	.short	0x0017
        /*0046*/ 	.short	0x0070
        /*0048*/ 	.byte	0x00, 0xf0, 0x11, 0x00


	//----- nvinfo : EIATTR_KPARAM_INFO
	.align		4
.L_16:
        /*004c*/ 	.byte	0x04, 0x17
        /*004e*/ 	.short	(.L_18 - .L_17)
.L_17:
        /*0050*/ 	.word	0x00000000
        /*0054*/ 	.short	0x0016
        /*0056*/ 	.short	0x006c
        /*0058*/ 	.byte	0x00, 0xf0, 0x11, 0x00


	//----- nvinfo : EIATTR_KPARAM_INFO
	.align		4
.L_18:
        /*005c*/ 	.byte	0x04, 0x17
        /*005e*/ 	.short	(.L_20 - .L_19)
.L_19:
        /*0060*/ 	.word	0x00000000
        /*0064*/ 	.short	0x0015
        /*0066*/ 	.short	0x0068
        /*0068*/ 	.byte	0x00, 0xf0, 0x11, 0x00


	//----- nvinfo : EIATTR_KPARAM_INFO
	.align		4
.L_20:
        /*006c*/ 	.byte	0x04, 0x17
        /*006e*/ 	.short	(.L_22 - .L_21)
.L_21:
        /*0070*/ 	.word	0x00000000
        /*0074*/ 	.short	0x0014
        /*0076*/ 	.short	0x0064
        /*0078*/ 	.byte	0x00, 0xf0, 0x11, 0x00


	//----- nvinfo : EIATTR_KPARAM_INFO
	.align		4
.L_22:
        /*007c*/ 	.byte	0x04, 0x17
        /*007e*/ 	.short	(.L_24 - .L_23)
.L_23:
        /*0080*/ 	.word	0x00000000
        /*0084*/ 	.short	0x0013
        /*0086*/ 	.short	0x0060
        /*0088*/ 	.byte	0x00, 0xf0, 0x11, 0x00


	//----- nvinfo : EIATTR_KPARAM_INFO
	.align		4
.L_24:
        /*008c*/ 	.byte	0x04, 0x17
        /*008e*/ 	.short	(.L_26 - .L_25)
.L_25:
        /*0090*/ 	.word	0x00000000
        /*0094*/ 	.short	0x0012
        /*0096*/ 	.short	0x005c
        /*0098*/ 	.byte	0x00, 0xf0, 0x11, 0x00


	//----- nvinfo : EIATTR_KPARAM_INFO
	.align		4
.L_26:
        /*009c*/ 	.byte	0x04, 0x17
        /*009e*/ 	.short	(.L_28 - .L_27)
.L_27:
        /*00a0*/ 	.word	0x00000000
        /*00a4*/ 	.short	0x0011
        /*00a6*/ 	.short	0x0058
        /*00a8*/ 	.byte	0x00, 0xf0, 0x11, 0x00


	//----- nvinfo : EIATTR_KPARAM_INFO
	.align		4
.L_28:
        /*00ac*/ 	.byte	0x04, 0x17
        /*00ae*/ 	.short	(.L_30 - .L_29)
.L_29:
        /*00b0*/ 	.word	0x00000000
        /*00b4*/ 	.short	0x0010
        /*00b6*/ 	.short	0x0054
        /*00b8*/ 	.byte	0x00, 0xf0, 0x11, 0x00


	//----- nvinfo : EIATTR_KPARAM_INFO
	.align		4
.L_30:
        /*00bc*/ 	.byte	0x04, 0x17
        /*00be*/ 	.short	(.L_32 - .L_31)
.L_31:
        /*00c0*/ 	.word	0x00000000
        /*00c4*/ 	.short	0x000f
        /*00c6*/ 	.short	0x0050
        /*00c8*/ 	.byte	0x00, 0xf0, 0x11, 0x00


	//----- nvinfo : EIATTR_KPARAM_INFO
	.align		4
.L_32:
        /*00cc*/ 	.byte	0x04, 0x17
        /*00ce*/ 	.short	(.L_34 - .L_33)
.L_33:
        /*00d0*/ 	.word	0x00000000
        /*00d4*/ 	.short	0x000e
        /*00d6*/ 	.short	0x004c
        /*00d8*/ 	.byte	0x00, 0xf0, 0x11, 0x00


	//----- nvinfo : EIATTR_KPARAM_INFO
	.align		4
.L_34:
        /*00dc*/ 	.byte	0x04, 0x17
        /*00de*/ 	.short	(.L_36 - .L_35)
.L_35:
        /*00e0*/ 	.word	0x00000000
        /*00e4*/ 	.short	0x000d
        /*00e6*/ 	.short	0x0048
        /*00e8*/ 	.byte	0x00, 0xf0, 0x11, 0x00


	//----- nvinfo : EIATTR_KPARAM_INFO
	.align		4
.L_36:
        /*00ec*/ 	.byte	0x04, 0x17
        /*00ee*/ 	.short	(.L_38 - .L_37)
.L_37:
        /*00f0*/ 	.word	0x00000000
        /*00f4*/ 	.short	0x000c
        /*00f6*/ 	.short	0x0044
        /*00f8*/ 	.byte	0x00, 0xf0, 0x11, 0x00


	//----- nvinfo : EIATTR_KPARAM_INFO
	.align		4
.L_38:
        /*00fc*/ 	.byte	0x04, 0x17
        /*00fe*/ 	.short	(.L_40 - .L_39)
.L_39:
        /*0100*/ 	.word	0x00000000
        /*0104*/ 	.short	0x000b
        /*0106*/ 	.short	0x0040
        /*0108*/ 	.byte	0x00, 0xf0, 0x11, 0x00


	//----- nvinfo : EIATTR_KPARAM_INFO
	.align		4
.L_40:
        /*010c*/ 	.byte	0x04, 0x17
        /*010e*/ 	.short	(.L_42 - .L_41)
.L_41:
        /*0110*/ 	.word	0x00000000
        /*0114*/ 	.short	0x000a
        /*0116*/ 	.short	0x003c
        /*0118*/ 	.byte	0x00, 0xf0, 0x11, 0x00


	//----- nvinfo : EIATTR_KPARAM_INFO
	.align		4
.L_42:
        /*011c*/ 	.byte	0x04, 0x17
        /*011e*/ 	.short	(.L_44 - .L_43)
.L_43:
        /*0120*/ 	.word	0x00000000
        /*0124*/ 	.short	0x0009
        /*0126*/ 	.short	0x0038
        /*0128*/ 	.byte	0x00, 0xf0, 0x11, 0x00


	//----- nvinfo : EIATTR_KPARAM_INFO
	.align		4
.L_44:
        /*012c*/ 	.byte	0x04, 0x17
        /*012e*/ 	.short	(.L_46 - .L_45)
.L_45:
        /*0130*/ 	.word	0x00000000
        /*0134*/ 	.short	0x0008
        /*0136*/ 	.short	0x0034
        /*0138*/ 	.byte	0x00, 0xf0, 0x11, 0x00


	//----- nvinfo : EIATTR_KPARAM_INFO
	.align		4
.L_46:
        /*013c*/ 	.byte	0x04, 0x17
        /*013e*/ 	.short	(.L_48 - .L_47)
.L_47:
        /*0140*/ 	.word	0x00000000
        /*0144*/ 	.short	0x0007
        /*0146*/ 	.short	0x0030
        /*0148*/ 	.byte	0x00, 0xf0, 0x11, 0x00


	//----- nvinfo : EIATTR_KPARAM_INFO
	.align		4
.L_48:
        /*014c*/ 	.byte	0x04, 0x17
        /*014e*/ 	.short	(.L_50 - .L_49)
.L_49:
        /*0150*/ 	.word	0x00000000
        /*0154*/ 	.short	0x0006
        /*0156*/ 	.short	0x002c
        /*0158*/ 	.byte	0x00, 0xf0, 0x11, 0x00


	//----- nvinfo : EIATTR_KPARAM_INFO
	.align		4
.L_50:
        /*015c*/ 	.byte	0x04, 0x17
        /*015e*/ 	.short	(.L_52 - .L_51)
.L_51:
        /*0160*/ 	.word	0x00000000
        /*0164*/ 	.short	0x0005
        /*0166*/ 	.short	0x0028
        /*0168*/ 	.byte	0x00, 0xf0, 0x11, 0x00


	//----- nvinfo : EIATTR_KPARAM_INFO
	.align		4
.L_52:
        /*016c*/ 	.byte	0x04, 0x17
        /*016e*/ 	.short	(.L_54 - .L_53)
.L_53:
        /*0170*/ 	.word	0x00000000
        /*0174*/ 	.short	0x0004
        /*0176*/ 	.short	0x0020
        /*0178*/ 	.byte	0x00, 0xf4, 0x21, 0x00


	//----- nvinfo : EIATTR_KPARAM_INFO
	.align		4
.L_54:
        /*017c*/ 	.byte	0x04, 0x17
        /*017e*/ 	.short	(.L_56 - .L_55)
.L_55:
        /*0180*/ 	.word	0x00000000
        /*0184*/ 	.short	0x0003
        /*0186*/ 	.short	0x0018
        /*0188*/ 	.byte	0x00, 0xf4, 0x21, 0x00


	//----- nvinfo : EIATTR_KPARAM_INFO
	.align		4
.L_56:
        /*018c*/ 	.byte	0x04, 0x17
        /*018e*/ 	.short	(.L_58 - .L_57)
.L_57:
        /*0190*/ 	.word	0x00000000
        /*0194*/ 	.short	0x0002
        /*0196*/ 	.short	0x0010
        /*0198*/ 	.byte	0x00, 0xf4, 0x21, 0x00


	//----- nvinfo : EIATTR_KPARAM_INFO
	.align		4
.L_58:
        /*019c*/ 	.byte	0x04, 0x17
        /*019e*/ 	.short	(.L_60 - .L_59)
.L_59:
        /*01a0*/ 	.word	0x00000000
        /*01a4*/ 	.short	0x0001
        /*01a6*/ 	.short	0x0008
        /*01a8*/ 	.byte	0x00, 0xf4, 0x21, 0x00


	//----- nvinfo : EIATTR_KPARAM_INFO
	.align		4
.L_60:
        /*01ac*/ 	.byte	0x04, 0x17
        /*01ae*/ 	.short	(.L_62 - .L_61)
.L_61:
        /*01b0*/ 	.word	0x00000000
        /*01b4*/ 	.short	0x0000
        /*01b6*/ 	.short	0x0000
        /*01b8*/ 	.byte	0x00, 0xf4, 0x21, 0x00


	//----- nvinfo : EIATTR_MAXREG_COUNT
	.align		4
.L_62:
        /*01bc*/ 	.byte	0x03, 0x1b
        /*01be*/ 	.short	0x00ff


	//----- nvinfo : EIATTR_NUM_BARRIERS
	.align		4
        /*01c0*/ 	.byte	0x02, 0x4c
        /*01c2*/ 	.byte	0x01
	.zero		1


	//----- nvinfo : EIATTR_MERCURY_ISA_VERSION
	.align		4
        /*01c4*/ 	.byte	0x03, 0x5f
        /*01c6*/ 	.short	0x0000


	//----- nvinfo : EIATTR_COOP_GROUP_MASK_REGIDS
	.align		4
        /*01c8*/ 	.byte	0x04, 0x29
        /*01ca*/ 	.short	(.L_64 - .L_63)


	//   ....[0]....
.L_63:
        /*01cc*/ 	.word	0xffffffff


	//   ....[1]....
        /*01d0*/ 	.word	0xffffffff


	//   ....[2]....
        /*01d4*/ 	.word	0xffffffff


	//   ....[3]....
        /*01d8*/ 	.word	0xffffffff


	//   ....[4]....
        /*01dc*/ 	.word	0xffffffff


	//   ....[5]....
        /*01e0*/ 	.word	0xffffffff


	//   ....[6]....
        /*01e4*/ 	.word	0xffffffff


	//   ....[7]....
        /*01e8*/ 	.word	0xffffffff


	//   ....[8]....
        /*01ec*/ 	.word	0xffffffff


	//   ....[9]....
        /*01f0*/ 	.word	0xffffffff


	//   ....[10]....
        /*01f4*/ 	.word	0xffffffff


	//   ....[11]....
        /*01f8*/ 	.word	0xffffffff


	//   ....[12]....
        /*01fc*/ 	.word	0xffffffff


	//   ....[13]....
        /*0200*/ 	.word	0xffffffff


	//   ....[14]....
        /*0204*/ 	.word	0xffffffff


	//   ....[15]....
        /*0208*/ 	.word	0xffffffff


	//   ....[16]....
        /*020c*/ 	.word	0xffffffff


	//   ....[17]....
        /*0210*/ 	.word	0xffffffff


	//   ....[18]....
        /*0214*/ 	.word	0xffffffff


	//   ....[19]....
        /*0218*/ 	.word	0xffffffff


	//   ....[20]....
        /*021c*/ 	.word	0xffffffff


	//   ....[21]....
        /*0220*/ 	.word	0xffffffff


	//   ....[22]....
        /*0224*/ 	.word	0xffffffff


	//   ....[23]....
        /*0228*/ 	.word	0xffffffff


	//   ....[24]....
        /*022c*/ 	.word	0xffffffff


	//   ....[25]....
        /*0230*/ 	.word	0xffffffff


	//   ....[26]....
        /*0234*/ 	.word	0xffffffff


	//   ....[27]....
        /*0238*/ 	.word	0xffffffff


	//   ....[28]....
        /*023c*/ 	.word	0xffffffff


	//   ....[29]....
        /*0240*/ 	.word	0xffffffff


	//   ....[30]....
        /*0244*/ 	.word	0xffffffff


	//   ....[31]....
        /*0248*/ 	.word	0xffffffff


	//   ....[32]....
        /*024c*/ 	.word	0xffffffff


	//   ....[33]....
        /*0250*/ 	.word	0xffffffff


	//----- nvinfo : EIATTR_COOP_GROUP_INSTR_OFFSETS
	.align		4
.L_64:
        /*0254*/ 	.byte	0x04, 0x28
        /*0256*/ 	.short	(.L_66 - .L_65)


	//   ....[0]....
.L_65:
        /*0258*/ 	.word	0x00003280


	//   ....[1]....
        /*025c*/ 	.word	0x00003290


	//   ....[2]....
        /*0260*/ 	.word	0x000032a0


	//   ....[3]....
        /*0264*/ 	.word	0x000032b0


	//   ....[4]....
        /*0268*/ 	.word	0x000032c0


	//   ....[5]....
        /*026c*/ 	.word	0x000032d0


	//   ....[6]....
        /*0270*/ 	.word	0x000032e0


	//   ....[7]....
        /*0274*/ 	.word	0x000032f0


	//   ....[8]....
        /*0278*/ 	.word	0x00003380


	//   ....[9]....
        /*027c*/ 	.word	0x00003390


	//   ....[10]....
        /*0280*/ 	.word	0x000033a0


	//   ....[11]....
        /*0284*/ 	.word	0x000033b0


	//   ....[12]....
        /*0288*/ 	.word	0x000033c0


	//   ....[13]....
        /*028c*/ 	.word	0x000033d0


	//   ....[14]....
        /*0290*/ 	.word	0x000033e0


	//   ....[15]....
        /*0294*/ 	.word	0x000033f0


	//   ....[16]....
        /*0298*/ 	.word	0x00003530


	//   ....[17]....
        /*029c*/ 	.word	0x000039f0


	//   ....[18]....
        /*02a0*/ 	.word	0x00003a00


	//   ....[19]....
        /*02a4*/ 	.word	0x00003a10


	//   ....[20]....
        /*02a8*/ 	.word	0x00003a20


	//   ....[21]....
        /*02ac*/ 	.word	0x00003a30


	//   ....[22]....
        /*02b0*/ 	.word	0x00003a40


	//   ....[23]....
        /*02b4*/ 	.word	0x00003a50


	//   ....[24]....
        /*02b8*/ 	.word	0x00003a60


	//   ....[25]....
        /*02bc*/ 	.word	0x00003af0


	//   ....[26]....
        /*02c0*/ 	.word	0x00003b00


	//   ....[27]....
        /*02c4*/ 	.word	0x00003b10


	//   ....[28]....
        /*02c8*/ 	.word	0x00003b20


	//   ....[29]....
        /*02cc*/ 	.word	0x00003b30


	//   ....[30]....
        /*02d0*/ 	.word	0x00003b40


	//   ....[31]....
        /*02d4*/ 	.word	0x00003b50


	//   ....[32]....
        /*02d8*/ 	.word	0x00003b60


	//   ....[33]....
        /*02dc*/ 	.word	0x00003ca0


	//----- nvinfo : EIATTR_EXIT_INSTR_OFFSETS
	.align		4
.L_66:
        /*02e0*/ 	.byte	0x04, 0x1c
        /*02e2*/ 	.short	(.L_68 - .L_67)


	//   ....[0]....
.L_67:
        /*02e4*/ 	.word	0x00007db0


	//   ....[1]....
        /*02e8*/ 	.word	0x00007e50


	//----- nvinfo : EIATTR_REQNTID
	.align		4
.L_68:
        /*02ec*/ 	.byte	0x04, 0x10
        /*02ee*/ 	.short	(.L_70 - .L_69)
.L_69:
        /*02f0*/ 	.word	0x00000080
        /*02f4*/ 	.word	0x00000001
        /*02f8*/ 	.word	0x00000001
.L_70:


//--------------------- .nv.callgraph             --------------------------
	.section	.nv.callgraph,"",@"SHT_CUDA_CALLGRAPH"
	.align	4
	.sectionentsize	8
	.align		4
        /*0000*/ 	.word	0x00000000
	.align		4
        /*0004*/ 	.word	0xffffffff
	.align		4
        /*0008*/ 	.word	0x00000000
	.align		4
        /*000c*/ 	.word	0xfffffffe
	.align		4
        /*0010*/ 	.word	0x00000000
	.align		4
        /*0014*/ 	.word	0xfffffffd
	.align		4
        /*0018*/ 	.word	0x00000000
	.align		4
        /*001c*/ 	.word	0xfffffffc


//--------------------- .nv.rel.action            --------------------------
	.section	.nv.rel.action,"",@"SHT_CUDA_RELOCINFO"
	.align	8
	.sectionentsize	8
        /*0000*/ 	.byte	0x73, 0x00, 0x00, 0x00, 0x00, 0x00, 0x00, 0x00, 0x00, 0x00, 0x00, 0x11, 0x25, 0x00, 0x05, 0x36


//--------------------- .nv.constant4             --------------------------
	.section	.nv.constant4,"a",@progbits
	.align	8
	.align		8
.nv.constant4:
        /*0000*/ 	.dword	_$_str


//--------------------- .nv.constant0.attn_fwd    --------------------------
	.section	.nv.constant0.attn_fwd,"a",@progbits
	.sectionflags	@""
	.align	4
.nv.constant0.attn_fwd:
	.zero		488


//--------------------- .text.attn_fwd            --------------------------
	.section	.text.attn_fwd,"ax",@progbits
	.sectioninfo	@"SHI_REGISTERS=255"
	.align	128
        .global         attn_fwd
        .type           attn_fwd,@function
        .size           attn_fwd,(.L_x_3 - attn_fwd)
        .other          attn_fwd,@"STO_CUDA_ENTRY STV_DEFAULT"
attn_fwd:
.text.attn_fwd:
[----:B------:R-:W-:Y:S02]  /*0000*/  MOV R1, c[0x0][0x28] ;  /* 0x00000a0000017a02 */ /* 0x000fe40000000f00 */
[----:B------:R-:W0:Y:S01]  /*0010*/  S2R R7, SR_TID.X ;  /* 0x0000000000077919 */ /* 0x000e220000002100 */
[----:B------:R-:W-:Y:S01]  /*0020*/  MOV R5, c[0x0][0x198] ;  /* 0x0000660000057a02 */ /* 0x000fe20000000f00 */
[----:B------:R-:W-:Y:S02]  /*0030*/  ULDC.64 UR4, c[0x0][0x118] ;  /* 0x0000460000047ab9 */ /* 0x000fe40000000a00 */
[----:B------:R-:W1:Y:S04]  /*0040*/  S2R R167, SR_CTAID.X ;  /* 0x0000000000a77919 */ /* 0x000e680000002500 */
[----:B------:R-:W2:Y:S01]  /*0050*/  S2R R0, SR_CTAID.Y ;  /* 0x0000000000007919 */ /* 0x000ea20000002600 */
[----:B0-----:R-:W-:Y:S02]  /*0060*/  LOP3.LUT R2, R7, 0x3f, RZ, 0xc0, !PT ;  /* 0x0000003f07027812 */ /* 0x001fe400078ec0ff */
[----:B------:R-:W-:-:S03]  /*0070*/  SHF.R.U32.HI R10, RZ, 0x6, R7 ;  /* 0x00000006ff0a7819 */ /* 0x000fc60000011607 */
[----:B-1----:R-:W-:Y:S01]  /*0080*/  IMAD R167, R167, 0x40, R2 ;  /* 0x00000040a7a77824 */ /* 0x002fe200078e0202 */
[----:B------:R-:W-:Y:S01]  /*0090*/  SGXT.U32 R10, R10, 0x1 ;  /* 0x000000010a0a781a */ /* 0x000fe20000000000 */
[----:B--2---:R-:W-:Y:S02]  /*00a0*/  IMAD R3, R0, c[0x0][0x190], RZ ;  /* 0x0000640000037a24 */ /* 0x004fe400078e02ff */
[----:B------:R-:W-:Y:S02]  /*00b0*/  IMAD R6, R167, c[0x0][0x194], RZ ;  /* 0x00006500a7067a24 */ /* 0x000fe400078e02ff */
[C---:B------:R-:W-:Y:S02]  /*00c0*/  IMAD.SHL.U32 R4, R3.reuse, 0x2, RZ ;  /* 0x0000000203047824 */ /* 0x040fe400078e00ff */
[----:B------:R-:W-:Y:S01]  /*00d0*/  IMAD R8, R10, c[0x0][0x198], RZ ;  /* 0x000066000a087a24 */ /* 0x000fe200078e02ff */
[----:B------:R-:W-:Y:S01]  /*00e0*/  SHF.L.U32 R9, R6, 0x1, RZ ;  /* 0x0000000106097819 */ /* 0x000fe200000006ff */
[----:B------:R-:W-:-:S03]  /*00f0*/  IMAD.HI R3, R3, 0x2, RZ ;  /* 0x0000000203037827 */ /* 0x000fc600078e02ff */
[----:B------:R-:W-:Y:S01]  /*0100*/  IADD3 R4, P0, P1, R9, c[0x0][0x160], R4 ;  /* 0x0000580009047a10 */ /* 0x000fe2000791e004 */
[----:B------:R-:W-:-:S04]  /*0110*/  IMAD.HI R6, R6, 0x2, RZ ;  /* 0x0000000206067827 */ /* 0x000fc800078e02ff */
[C---:B------:R-:W-:Y:S01]  /*0120*/  IMAD R18, R5.reuse, 0x2, R8 ;  /* 0x0000000205127824 */ /* 0x040fe200078e0208 */
[----:B------:R-:W-:Y:S02]  /*0130*/  IADD3.X R3, R6, c[0x0][0x164], R3, P0, P1 ;  /* 0x0000590006037a10 */ /* 0x000fe400007e2403 */
[C---:B------:R-:W-:Y:S02]  /*0140*/  LEA R12, P0, R8.reuse, R4, 0x1 ;  /* 0x00000004080c7211 */ /* 0x040fe400078008ff */
[C---:B------:R-:W-:Y:S02]  /*0150*/  LEA R6, R5.reuse, R18, 0x1 ;  /* 0x0000001205067211 */ /* 0x040fe400078e08ff */
[-C--:B------:R-:W-:Y:S02]  /*0160*/  LEA.HI.X.SX32 R13, R8, R3.reuse, 0x1, P0 ;  /* 0x00000003080d7211 */ /* 0x080fe400000f0eff */
[-C--:B------:R-:W-:Y:S01]  /*0170*/  LEA R16, P0, R6, R4.reuse, 0x1 ;  /* 0x0000000406107211 */ /* 0x080fe200078008ff */
[----:B------:R-:W-:Y:S01]  /*0180*/  IMAD R22, R5, 0x2, R6 ;  /* 0x0000000205167824 */ /* 0x000fe200078e0206 */
[----:B------:R-:W-:Y:S01]  /*0190*/  LEA R14, P1, R18, R4, 0x1 ;  /* 0x00000004120e7211 */ /* 0x000fe200078208ff */
[----:B------:R0:W2:Y:S01]  /*01a0*/  LDG.E.U16 R9, [R12.64] ;  /* 0x000000040c097981 */ /* 0x0000a2000c1e1500 */
[----:B------:R-:W-:-:S02]  /*01b0*/  LEA.HI.X.SX32 R17, R6, R3, 0x1, P0 ;  /* 0x0000000306117211 */ /* 0x000fc400000f0eff */
[C---:B------:R-:W-:Y:S02]  /*01c0*/  LEA R6, R5.reuse, R22, 0x1 ;  /* 0x0000001605067211 */ /* 0x040fe400078e08ff */
[-C--:B------:R-:W-:Y:S01]  /*01d0*/  LEA.HI.X.SX32 R15, R18, R3.reuse, 0x1, P1 ;  /* 0x00000003120f7211 */ /* 0x080fe200008f0eff */
[----:B------:R1:W3:Y:S01]  /*01e0*/  LDG.E.U16 R11, [R16.64] ;  /* 0x00000004100b7981 */ /* 0x0002e2000c1e1500 */
[-C--:B------:R-:W-:Y:S01]  /*01f0*/  LEA R18, P0, R22, R4.reuse, 0x1 ;  /* 0x0000000416127211 */ /* 0x080fe200078008ff */
[----:B------:R-:W-:Y:S01]  /*0200*/  IMAD R24, R5, 0x2, R6 ;  /* 0x0000000205187824 */ /* 0x000fe200078e0206 */
[----:B------:R-:W-:Y:S01]  /*0210*/  LEA R20, P1, R6, R4, 0x1 ;  /* 0x0000000406147211 */ /* 0x000fe200078208ff */
[----:B------:R4:W5:Y:S01]  /*0220*/  LDG.E.U16 R8, [R14.64] ;  /* 0x000000040e087981 */ /* 0x000962000c1e1500 */
[-C--:B------:R-:W-:Y:S02]  /*0230*/  LEA.HI.X.SX32 R19, R22, R3.reuse, 0x1, P0 ;  /* 0x0000000316137211 */ /* 0x080fe400000f0eff */
[----:B------:R-:W-:-:S02]  /*0240*/  LEA.HI.X.SX32 R21, R6, R3, 0x1, P1 ;  /* 0x0000000306157211 */ /* 0x000fc400008f0eff */
[C---:B------:R-:W-:Y:S01]  /*0250*/  LEA R22, P0, R24.reuse, R4, 0x1 ;  /* 0x0000000418167211 */ /* 0x040fe200078008ff */
[----:B0-----:R0:W2:Y:S01]  /*0260*/  LDG.E.U16 R12, [R18.64] ;  /* 0x00000004120c7981 */ /* 0x0010a2000c1e1500 */
[C---:B------:R-:W-:Y:S02]  /*0270*/  LEA R6, R5.reuse, R24, 0x1 ;  /* 0x0000001805067211 */ /* 0x040fe400078e08ff */
[-C--:B------:R-:W-:Y:S01]  /*0280*/  LEA.HI.X.SX32 R23, R24, R3.reuse, 0x1, P0 ;  /* 0x0000000318177211 */ /* 0x080fe200000f0eff */
[----:B------:R0:W2:Y:S01]  /*0290*/  LDG.E.U16 R13, [R20.64] ;  /* 0x00000004140d7981 */ /* 0x0000a2000c1e1500 */
[C---:B------:R-:W-:Y:S01]  /*02a0*/  LEA R24, P0, R6.reuse, R4, 0x1 ;  /* 0x0000000406187211 */ /* 0x040fe200078008ff */
[----:B------:R-:W-:Y:S02]  /*02b0*/  IMAD R30, R5, 0x2, R6 ;  /* 0x00000002051e7824 */ /* 0x000fe400078e0206 */
[----:B----4-:R4:W2:Y:S01]  /*02c0*/  LDG.E.U16 R14, [R22.64] ;  /* 0x00000004160e7981 */ /* 0x0108a2000c1e1500 */
[----:B------:R-:W-:-:S02]  /*02d0*/  LEA.HI.X.SX32 R25, R6, R3, 0x1, P0 ;  /* 0x0000000306197211 */ /* 0x000fc400000f0eff */
[C---:B------:R-:W-:Y:S02]  /*02e0*/  LEA R6, R5.reuse, R30, 0x1 ;  /* 0x0000001e05067211 */ /* 0x040fe400078e08ff */
[-C--:B------:R-:W-:Y:S01]  /*02f0*/  LEA R26, P0, R30, R4.reuse, 0x1 ;  /* 0x000000041e1a7211 */ /* 0x080fe200078008ff */
[----:B------:R0:W2:Y:S01]  /*0300*/  LDG.E.U16 R15, [R24.64] ;  /* 0x00000004180f7981 */ /* 0x0000a2000c1e1500 */
[-C--:B------:R-:W-:Y:S01]  /*0310*/  LEA R28, P1, R6, R4.reuse, 0x1 ;  /* 0x00000004061c7211 */ /* 0x080fe200078208ff */
[C---:B------:R-:W-:Y:S01]  /*0320*/  IMAD R32, R5.reuse, 0x2, R6 ;  /* 0x0000000205207824 */ /* 0x040fe200078e0206 */
[-C--:B------:R-:W-:Y:S02]  /*0330*/  LEA.HI.X.SX32 R27, R30, R3.reuse, 0x1, P0 ;  /* 0x000000031e1b7211 */ /* 0x080fe400000f0eff */
[----:B------:R-:W-:Y:S02]  /*0340*/  LEA.HI.X.SX32 R29, R6, R3, 0x1, P1 ;  /* 0x00000003061d7211 */ /* 0x000fe400008f0eff */
[----:B------:R-:W-:Y:S01]  /*0350*/  LEA R30, P0, R32, R4, 0x1 ;  /* 0x00000004201e7211 */ /* 0x000fe200078008ff */
[----:B-1----:R1:W2:Y:S01]  /*0360*/  LDG.E.U16 R16, [R26.64] ;  /* 0x000000041a107981 */ /* 0x0022a2000c1e1500 */
[----:B------:R-:W-:-:S02]  /*0370*/  LEA R6, R5, R32, 0x1 ;  /* 0x0000002005067211 */ /* 0x000fc400078e08ff */
[-C--:B------:R-:W-:Y:S01]  /*0380*/  LEA.HI.X.SX32 R31, R32, R3.reuse, 0x1, P0 ;  /* 0x00000003201f7211 */ /* 0x080fe200000f0eff */
[----:B------:R1:W2:Y:S01]  /*0390*/  LDG.E.U16 R17, [R28.64] ;  /* 0x000000041c117981 */ /* 0x0002a2000c1e1500 */
[C---:B----4-:R-:W-:Y:S01]  /*03a0*/  LEA R22, P0, R6.reuse, R4, 0x1 ;  /* 0x0000000406167211 */ /* 0x050fe200078008ff */
[C---:B------:R-:W-:Y:S02]  /*03b0*/  IMAD R32, R5.reuse, 0x2, R6 ;  /* 0x0000000205207824 */ /* 0x040fe400078e0206 */
[----:B0-----:R0:W4:Y:S01]  /*03c0*/  LDG.E.U16 R18, [R30.64] ;  /* 0x000000041e127981 */ /* 0x001122000c1e1500 */
[-C--:B------:R-:W-:Y:S02]  /*03d0*/  LEA.HI.X.SX32 R23, R6, R3.reuse, 0x1, P0 ;  /* 0x0000000306177211 */ /* 0x080fe400000f0eff */
[C---:B------:R-:W-:Y:S02]  /*03e0*/  LEA R6, R5.reuse, R32, 0x1 ;  /* 0x0000002005067211 */ /* 0x040fe400078e08ff */
[-C--:B------:R-:W-:Y:S01]  /*03f0*/  LEA R20, P0, R32, R4.reuse, 0x1 ;  /* 0x0000000420147211 */ /* 0x080fe200078008ff */
[----:B------:R0:W2:Y:S01]  /*0400*/  LDG.E.U16 R19, [R22.64] ;  /* 0x0000000416137981 */ /* 0x0000a2000c1e1500 */
[----:B------:R-:W-:Y:S01]  /*0410*/  LEA R24, P1, R6, R4, 0x1 ;  /* 0x0000000406187211 */ /* 0x000fe200078208ff */
[----:B------:R-:W-:Y:S01]  /*0420*/  IMAD R34, R5, 0x2, R6 ;  /* 0x0000000205227824 */ /* 0x000fe200078e0206 */
[----:B------:R-:W-:-:S02]  /*0430*/  LEA.HI.X.SX32 R21, R32, R3, 0x1, P0 ;  /* 0x0000000320157211 */ /* 0x000fc400000f0eff */
[-C--:B------:R-:W-:Y:S02]  /*0440*/  LEA.HI.X.SX32 R25, R6, R3.reuse, 0x1, P1 ;  /* 0x0000000306197211 */ /* 0x080fe400008f0eff */
[C---:B-1----:R-:W-:Y:S01]  /*0450*/  LEA R26, P0, R34.reuse, R4, 0x1 ;  /* 0x00000004221a7211 */ /* 0x042fe200078008ff */
[----:B------:R-:W2:Y:S01]  /*0460*/  LDG.E.U16 R20, [R20.64] ;  /* 0x0000000414147981 */ /* 0x000ea2000c1e1500 */
[C---:B------:R-:W-:Y:S02]  /*0470*/  LEA R6, R5.reuse, R34, 0x1 ;  /* 0x0000002205067211 */ /* 0x040fe400078e08ff */
[-C--:B------:R-:W-:Y:S01]  /*0480*/  LEA.HI.X.SX32 R27, R34, R3.reuse, 0x1, P0 ;  /* 0x00000003221b7211 */ /* 0x080fe200000f0eff */
[----:B------:R1:W2:Y:S01]  /*0490*/  LDG.E.U16 R39, [R24.64] ;  /* 0x0000000418277981 */ /* 0x0002a2000c1e1500 */
[C---:B------:R-:W-:Y:S01]  /*04a0*/  LEA R28, P0, R6.reuse, R4, 0x1 ;  /* 0x00000004061c7211 */ /* 0x040fe200078008ff */
[----:B------:R-:W-:Y:S02]  /*04b0*/  IMAD R32, R5, 0x2, R6 ;  /* 0x0000000205207824 */ /* 0x000fe400078e0206 */
[----:B------:R1:W2:Y:S01]  /*04c0*/  LDG.E.U16 R41, [R26.64] ;  /* 0x000000041a297981 */ /* 0x0002a2000c1e1500 */
[----:B------:R-:W-:-:S02]  /*04d0*/  LEA.HI.X.SX32 R29, R6, R3, 0x1, P0 ;  /* 0x00000003061d7211 */ /* 0x000fc400000f0eff */
[C---:B------:R-:W-:Y:S02]  /*04e0*/  LEA R6, R5.reuse, R32, 0x1 ;  /* 0x0000002005067211 */ /* 0x040fe400078e08ff */
[-C--:B0-----:R-:W-:Y:S01]  /*04f0*/  LEA R22, P0, R32, R4.reuse, 0x1 ;  /* 0x0000000420167211 */ /* 0x081fe200078008ff */
[----:B------:R0:W2:Y:S01]  /*0500*/  LDG.E.U16 R43, [R28.64] ;  /* 0x000000041c2b7981 */ /* 0x0000a2000c1e1500 */
[-C--:B------:R-:W-:Y:S01]  /*0510*/  LEA R30, P1, R6, R4.reuse, 0x1 ;  /* 0x00000004061e7211 */ /* 0x080fe200078208ff */
[C---:B------:R-:W-:Y:S01]  /*0520*/  IMAD R34, R5.reuse, 0x2, R6 ;  /* 0x0000000205227824 */ /* 0x040fe200078e0206 */
[-C--:B------:R-:W-:Y:S02]  /*0530*/  LEA.HI.X.SX32 R23, R32, R3.reuse, 0x1, P0 ;  /* 0x0000000320177211 */ /* 0x080fe400000f0eff */
[----:B------:R-:W-:Y:S02]  /*0540*/  LEA.HI.X.SX32 R31, R6, R3, 0x1, P1 ;  /* 0x00000003061f7211 */ /* 0x000fe400008f0eff */
[----:B------:R-:W-:Y:S01]  /*0550*/  LEA R32, P0, R34, R4, 0x1 ;  /* 0x0000000422207211 */ /* 0x000fe200078008ff */
[----:B------:R0:W2:Y:S01]  /*0560*/  LDG.E.U16 R45, [R22.64] ;  /* 0x00000004162d7981 */ /* 0x0000a2000c1e1500 */
[----:B------:R-:W-:-:S02]  /*0570*/  LEA R6, R5, R34, 0x1 ;  /* 0x0000002205067211 */ /* 0x000fc400078e08ff */
[-C--:B------:R-:W-:Y:S01]  /*0580*/  LEA.HI.X.SX32 R33, R34, R3.reuse, 0x1, P0 ;  /* 0x0000000322217211 */ /* 0x080fe200000f0eff */
[----:B------:R0:W2:Y:S01]  /*0590*/  LDG.E.U16 R47, [R30.64] ;  /* 0x000000041e2f7981 */ /* 0x0000a2000c1e1500 */
[C---:B-1----:R-:W-:Y:S01]  /*05a0*/  LEA R24, P0, R6.reuse, R4, 0x1 ;  /* 0x0000000406187211 */ /* 0x042fe200078008ff */
[C---:B------:R-:W-:Y:S02]  /*05b0*/  IMAD R34, R5.reuse, 0x2, R6 ;  /* 0x0000000205227824 */ /* 0x040fe400078e0206 */
[----:B------:R1:W2:Y:S01]  /*05c0*/  LDG.E.U16 R49, [R32.64] ;  /* 0x0000000420317981 */ /* 0x0002a2000c1e1500 */
[-C--:B------:R-:W-:Y:S02]  /*05d0*/  LEA.HI.X.SX32 R25, R6, R3.reuse, 0x1, P0 ;  /* 0x0000000306197211 */ /* 0x080fe400000f0eff */
[C---:B------:R-:W-:Y:S02]  /*05e0*/  LEA R6, R5.reuse, R34, 0x1 ;  /* 0x0000002205067211 */ /* 0x040fe400078e08ff */
[C---:B------:R-:W-:Y:S01]  /*05f0*/  LEA R26, P0, R34.reuse, R4, 0x1 ;  /* 0x00000004221a7211 */ /* 0x040fe200078008ff */
[----:B------:R1:W2:Y:S02]  /*0600*/  LDG.E.U16 R51, [R24.64] ;  /* 0x0000000418337981 */ /* 0x0002a4000c1e1500 */
[----:B------:R-:W-:Y:S01]  /*0610*/  IMAD R36, R5, 0x2, R6 ;  /* 0x0000000205247824 */ /* 0x000fe200078e0206 */
[----:B------:R-:W-:-:S02]  /*0620*/  LEA.HI.X.SX32 R27, R34, R3, 0x1, P0 ;  /* 0x00000003221b7211 */ /* 0x000fc400000f0eff */
[C---:B0-----:R-:W-:Y:S02]  /*0630*/  LEA R28, P1, R6.reuse, R4, 0x1 ;  /* 0x00000004061c7211 */ /* 0x041fe400078208ff */
[C---:B------:R-:W-:Y:S01]  /*0640*/  LEA R34, R5.reuse, R36, 0x1 ;  /* 0x0000002405227211 */ /* 0x040fe200078e08ff */
[----:B------:R0:W3:Y:S01]  /*0650*/  LDG.E.U16 R53, [R26.64] ;  /* 0x000000041a357981 */ /* 0x0000e2000c1e1500 */
[-C--:B------:R-:W-:Y:S02]  /*0660*/  LEA.HI.X.SX32 R29, R6, R3.reuse, 0x1, P1 ;  /* 0x00000003061d7211 */ /* 0x080fe400008f0eff */
[C---:B------:R-:W-:Y:S01]  /*0670*/  LEA R22, P0, R36.reuse, R4, 0x1 ;  /* 0x0000000424167211 */ /* 0x040fe200078008ff */
[----:B------:R-:W-:Y:S02]  /*0680*/  IMAD R6, R5, 0x2, R34 ;  /* 0x0000000205067824 */ /* 0x000fe400078e0222 */
[----:B------:R0:W3:Y:S01]  /*0690*/  LDG.E.U16 R55, [R28.64] ;  /* 0x000000041c377981 */ /* 0x0000e2000c1e1500 */
[----:B------:R-:W-:-:S02]  /*06a0*/  LEA.HI.X.SX32 R23, R36, R3, 0x1, P0 ;  /* 0x0000000324177211 */ /* 0x000fc400000f0eff */
[C---:B------:R-:W-:Y:S02]  /*06b0*/  LEA R30, P0, R34.reuse, R4, 0x1 ;  /* 0x00000004221e7211 */ /* 0x040fe400078008ff */
[----:B------:R-:W-:Y:S01]  /*06c0*/  LEA R36, R5, R6, 0x1 ;  /* 0x0000000605247211 */ /* 0x000fe200078e08ff */
[----:B------:R0:W3:Y:S01]  /*06d0*/  LDG.E.U16 R57, [R22.64] ;  /* 0x0000000416397981 */ /* 0x0000e2000c1e1500 */
[----:B------:R-:W-:-:S03]  /*06e0*/  LEA.HI.X.SX32 R31, R34, R3, 0x1, P0 ;  /* 0x00000003221f7211 */ /* 0x000fc600000f0eff */
[C---:B------:R-:W-:Y:S01]  /*06f0*/  IMAD R34, R5.reuse, 0x2, R36 ;  /* 0x0000000205227824 */ /* 0x040fe200078e0224 */
[C---:B-1----:R-:W-:Y:S01]  /*0700*/  LEA R24, P0, R6.reuse, R4, 0x1 ;  /* 0x0000000406187211 */ /* 0x042fe200078008ff */
[----:B------:R1:W3:Y:S03]  /*0710*/  LDG.E.U16 R58, [R30.64] ;  /* 0x000000041e3a7981 */ /* 0x0002e6000c1e1500 */
[C---:B------:R-:W-:Y:S02]  /*0720*/  LEA R38, R5.reuse, R34, 0x1 ;  /* 0x0000002205267211 */ /* 0x040fe400078e08ff */
[-C--:B------:R-:W-:Y:S02]  /*0730*/  LEA.HI.X.SX32 R25, R6, R3.reuse, 0x1, P0 ;  /* 0x0000000306197211 */ /* 0x080fe400000f0eff */
[-C--:B------:R-:W-:Y:S01]  /*0740*/  LEA R32, P1, R36, R4.reuse, 0x1 ;  /* 0x0000000424207211 */ /* 0x080fe200078208ff */
[----:B------:R-:W-:Y:S01]  /*0750*/  IMAD R6, R5, 0x2, R38 ;  /* 0x0000000205067824 */ /* 0x000fe200078e0226 */
[----:B0-----:R-:W-:Y:S01]  /*0760*/  LEA R26, P0, R34, R4, 0x1 ;  /* 0x00000004221a7211 */ /* 0x001fe200078008ff */
[----:B------:R0:W4:Y:S01]  /*0770*/  LDG.E.U16 R59, [R24.64] ;  /* 0x00000004183b7981 */ /* 0x000122000c1e1500 */
[----:B------:R-:W-:-:S02]  /*0780*/  LEA.HI.X.SX32 R33, R36, R3, 0x1, P1 ;  /* 0x0000000324217211 */ /* 0x000fc400008f0eff */
[C---:B------:R-:W-:Y:S02]  /*0790*/  LEA R36, R5.reuse, R6, 0x1 ;  /* 0x0000000605247211 */ /* 0x040fe400078e08ff */
[----:B------:R-:W-:Y:S01]  /*07a0*/  LEA.HI.X.SX32 R27, R34, R3, 0x1, P0 ;  /* 0x00000003221b7211 */ /* 0x000fe200000f0eff */
[----:B------:R0:W4:Y:S02]  /*07b0*/  LDG.E.U16 R61, [R32.64] ;  /* 0x00000004203d7981 */ /* 0x000124000c1e1500 */
[C---:B------:R-:W-:Y:S01]  /*07c0*/  IMAD R34, R5.reuse, 0x2, R36 ;  /* 0x0000000205227824 */ /* 0x040fe200078e0224 */
[----:B------:R-:W-:Y:S01]  /*07d0*/  LEA R22, P0, R38, R4, 0x1 ;  /* 0x0000000426167211 */ /* 0x000fe200078008ff */
[----:B------:R0:W5:Y:S03]  /*07e0*/  LDG.E.U16 R60, [R26.64] ;  /* 0x000000041a3c7981 */ /* 0x000166000c1e1500 */
[----:B------:R-:W-:-:S02]  /*07f0*/  LEA R40, R5, R34, 0x1 ;  /* 0x0000002205287211 */ /* 0x000fc400078e08ff */
[----:B------:R-:W-:-:S03]  /*0800*/  LEA.HI.X.SX32 R23, R38, R3, 0x1, P0 ;  /* 0x0000000326177211 */ /* 0x000fc600000f0eff */
[C---:B------:R-:W-:Y:S01]  /*0810*/  IMAD R38, R5.reuse, 0x2, R40 ;  /* 0x0000000205267824 */ /* 0x040fe200078e0228 */
[C---:B------:R-:W-:Y:S01]  /*0820*/  LEA R28, P0, R6.reuse, R4, 0x1 ;  /* 0x00000004061c7211 */ /* 0x040fe200078008ff */
[----:B------:R1:W5:Y:S03]  /*0830*/  LDG.E.U16 R62, [R22.64] ;  /* 0x00000004163e7981 */ /* 0x000366000c1e1500 */
[----:B------:R-:W-:Y:S02]  /*0840*/  LEA R42, R5, R38, 0x1 ;  /* 0x00000026052a7211 */ /* 0x000fe400078e08ff */
[----:B------:R-:W-:-:S03]  /*0850*/  LEA.HI.X.SX32 R29, R6, R3, 0x1, P0 ;  /* 0x00000003061d7211 */ /* 0x000fc600000f0eff */
[C---:B------:R-:W-:Y:S01]  /*0860*/  IMAD R6, R5.reuse, 0x2, R42 ;  /* 0x0000000205067824 */ /* 0x040fe200078e022a */
[C---:B0-----:R-:W-:Y:S01]  /*0870*/  LEA R24, P0, R34.reuse, R4, 0x1 ;  /* 0x0000000422187211 */ /* 0x041fe200078008ff */
[----:B------:R0:W5:Y:S03]  /*0880*/  LDG.E.U16 R63, [R28.64] ;  /* 0x000000041c3f7981 */ /* 0x000166000c1e1500 */
[C---:B------:R-:W-:Y:S02]  /*0890*/  LEA R32, R5.reuse, R6, 0x1 ;  /* 0x0000000605207211 */ /* 0x040fe400078e08ff */
[-C--:B------:R-:W-:Y:S02]  /*08a0*/  LEA.HI.X.SX32 R25, R34, R3.reuse, 0x1, P0 ;  /* 0x0000000322197211 */ /* 0x080fe400000f0eff */
[-C--:B-1----:R-:W-:Y:S01]  /*08b0*/  LEA R30, P1, R36, R4.reuse, 0x1 ;  /* 0x00000004241e7211 */ /* 0x082fe200078208ff */
[----:B------:R-:W-:Y:S01]  /*08c0*/  IMAD R34, R5, 0x2, R32 ;  /* 0x0000000205227824 */ /* 0x000fe200078e0220 */
[----:B------:R-:W-:Y:S01]  /*08d0*/  LEA R26, P0, R40, R4, 0x1 ;  /* 0x00000004281a7211 */ /* 0x000fe200078008ff */
[----:B------:R1:W5:Y:S01]  /*08e0*/  LDG.E.U16 R64, [R24.64] ;  /* 0x0000000418407981 */ /* 0x000362000c1e1500 */
[----:B------:R-:W-:-:S02]  /*08f0*/  LEA.HI.X.SX32 R31, R36, R3, 0x1, P1 ;  /* 0x00000003241f7211 */ /* 0x000fc400008f0eff */
[C---:B------:R-:W-:Y:S02]  /*0900*/  LEA R36, R5.reuse, R34, 0x1 ;  /* 0x0000002205247211 */ /* 0x040fe400078e08ff */
[-C--:B------:R-:W-:Y:S01]  /*0910*/  LEA.HI.X.SX32 R27, R40, R3.reuse, 0x1, P0 ;  /* 0x00000003281b7211 */ /* 0x080fe200000f0eff */
[----:B------:R1:W5:Y:S01]  /*0920*/  LDG.E.U16 R65, [R30.64] ;  /* 0x000000041e417981 */ /* 0x000362000c1e1500 */
[-C--:B------:R-:W-:Y:S01]  /*0930*/  LEA R22, P0, R38, R4.reuse, 0x1 ;  /* 0x0000000426167211 */ /* 0x080fe200078008ff */
[C---:B------:R-:W-:Y:S01]  /*0940*/  IMAD R40, R5.reuse, 0x2, R36 ;  /* 0x0000000205287824 */ /* 0x040fe200078e0224 */
[----:B0-----:R-:W-:Y:S01]  /*0950*/  LEA R28, P1, R42, R4, 0x1 ;  /* 0x000000042a1c7211 */ /* 0x001fe200078208ff */
[----:B------:R0:W5:Y:S01]  /*0960*/  LDG.E.U16 R66, [R26.64] ;  /* 0x000000041a427981 */ /* 0x000162000c1e1500 */
[----:B------:R-:W-:Y:S02]  /*0970*/  LEA.HI.X.SX32 R23, R38, R3, 0x1, P0 ;  /* 0x0000000326177211 */ /* 0x000fe400000f0eff */
[----:B------:R-:W-:-:S02]  /*0980*/  LEA R38, R5, R40, 0x1 ;  /* 0x0000002805267211 */ /* 0x000fc400078e08ff */
[-C--:B------:R-:W-:Y:S01]  /*0990*/  LEA.HI.X.SX32 R29, R42, R3.reuse, 0x1, P1 ;  /* 0x000000032a1d7211 */ /* 0x080fe200008f0eff */
[----:B------:R0:W5:Y:S01]  /*09a0*/  LDG.E.U16 R67, [R22.64] ;  /* 0x0000000416437981 */ /* 0x000162000c1e1500 */
[C---:B-1----:R-:W-:Y:S01]  /*09b0*/  LEA R30, P0, R6.reuse, R4, 0x1 ;  /* 0x00000004061e7211 */ /* 0x042fe200078008ff */
[C---:B------:R-:W-:Y:S02]  /*09c0*/  IMAD R42, R5.reuse, 0x2, R38 ;  /* 0x00000002052a7824 */ /* 0x040fe400078e0226 */
[----:B------:R1:W5:Y:S01]  /*09d0*/  LDG.E.U16 R69, [R28.64] ;  /* 0x000000041c457981 */ /* 0x000362000c1e1500 */
[-C--:B------:R-:W-:Y:S02]  /*09e0*/  LEA.HI.X.SX32 R31, R6, R3.reuse, 0x1, P0 ;  /* 0x00000003061f7211 */ /* 0x080fe400000f0eff */
[C---:B------:R-:W-:Y:S02]  /*09f0*/  LEA R6, R5.reuse, R42, 0x1 ;  /* 0x0000002a05067211 */ /* 0x040fe400078e08ff */
[C---:B------:R-:W-:Y:S01]  /*0a00*/  LEA R24, P0, R32.reuse, R4, 0x1 ;  /* 0x0000000420187211 */ /* 0x040fe200078008ff */
[----:B------:R1:W5:Y:S02]  /*0a10*/  LDG.E.U16 R68, [R30.64] ;  /* 0x000000041e447981 */ /* 0x000364000c1e1500 */
[----:B------:R-:W-:Y:S01]  /*0a20*/  IMAD R44, R5, 0x2, R6 ;  /* 0x00000002052c7824 */ /* 0x000fe200078e0206 */
[----:B------:R-:W-:-:S02]  /*0a30*/  LEA.HI.X.SX32 R25, R32, R3, 0x1, P0 ;  /* 0x0000000320197211 */ /* 0x000fc400000f0eff */
[C---:B0-----:R-:W-:Y:S02]  /*0a40*/  LEA R26, P0, R34.reuse, R4, 0x1 ;  /* 0x00000004221a7211 */ /* 0x041fe400078008ff */
[C---:B------:R-:W-:Y:S01]  /*0a50*/  LEA R46, R5.reuse, R44, 0x1 ;  /* 0x0000002c052e7211 */ /* 0x040fe200078e08ff */
[----:B------:R0:W5:Y:S01]  /*0a60*/  LDG.E.U16 R70, [R24.64] ;  /* 0x0000000418467981 */ /* 0x000162000c1e1500 */
[-C--:B------:R-:W-:Y:S02]  /*0a70*/  LEA.HI.X.SX32 R27, R34, R3.reuse, 0x1, P0 ;  /* 0x00000003221b7211 */ /* 0x080fe400000f0eff */
[-C--:B------:R-:W-:Y:S01]  /*0a80*/  LEA R32, P1, R36, R4.reuse, 0x1 ;  /* 0x0000000424207211 */ /* 0x080fe200078208ff */
[----:B------:R-:W-:Y:S01]  /*0a90*/  IMAD R34, R5, 0x2, R46 ;  /* 0x0000000205227824 */ /* 0x000fe200078e022e */
[----:B------:R-:W-:Y:S01]  /*0aa0*/  LEA R22, P0, R40, R4, 0x1 ;  /* 0x0000000428167211 */ /* 0x000fe200078008ff */
[----:B------:R0:W5:Y:S01]  /*0ab0*/  LDG.E.U16 R71, [R26.64] ;  /* 0x000000041a477981 */ /* 0x000162000c1e1500 */
[----:B------:R-:W-:-:S02]  /*0ac0*/  LEA.HI.X.SX32 R33, R36, R3, 0x1, P1 ;  /* 0x0000000324217211 */ /* 0x000fc400008f0eff */
[C---:B------:R-:W-:Y:S02]  /*0ad0*/  LEA R36, R5.reuse, R34, 0x1 ;  /* 0x0000002205247211 */ /* 0x040fe400078e08ff */
[----:B------:R-:W-:Y:S01]  /*0ae0*/  LEA.HI.X.SX32 R23, R40, R3, 0x1, P0 ;  /* 0x0000000328177211 */ /* 0x000fe200000f0eff */
[----:B------:R0:W5:Y:S02]  /*0af0*/  LDG.E.U16 R73, [R32.64] ;  /* 0x0000000420497981 */ /* 0x000164000c1e1500 */
[C---:B------:R-:W-:Y:S01]  /*0b00*/  IMAD R40, R5.reuse, 0x2, R36 ;  /* 0x0000000205287824 */ /* 0x040fe200078e0224 */
[----:B-1----:R-:W-:Y:S01]  /*0b10*/  LEA R28, P0, R38, R4, 0x1 ;  /* 0x00000004261c7211 */ /* 0x002fe200078008ff */
[----:B------:R1:W5:Y:S03]  /*0b20*/  LDG.E.U16 R72, [R22.64] ;  /* 0x0000000416487981 */ /* 0x000366000c1e1500 */
[----:B------:R-:W-:-:S02]  /*0b30*/  LEA R48, R5, R40, 0x1 ;  /* 0x0000002805307211 */ /* 0x000fc400078e08ff */
[----:B------:R-:W-:-:S03]  /*0b40*/  LEA.HI.X.SX32 R29, R38, R3, 0x1, P0 ;  /* 0x00000003261d7211 */ /* 0x000fc600000f0eff */
[C---:B------:R-:W-:Y:S01]  /*0b50*/  IMAD R38, R5.reuse, 0x2, R48 ;  /* 0x0000000205267824 */ /* 0x040fe200078e0230 */
[C---:B------:R-:W-:Y:S01]  /*0b60*/  LEA R30, P1, R6.reuse, R4, 0x1 ;  /* 0x00000004061e7211 */ /* 0x040fe200078208ff */
[----:B------:R1:W5:Y:S03]  /*0b70*/  LDG.E.U16 R74, [R28.64] ;  /* 0x000000041c4a7981 */ /* 0x000366000c1e1500 */
[C---:B------:R-:W-:Y:S02]  /*0b80*/  LEA R50, R5.reuse, R38, 0x1 ;  /* 0x0000002605327211 */ /* 0x040fe400078e08ff */
[----:B------:R-:W-:Y:S02]  /*0b90*/  LEA.HI.X.SX32 R31, R6, R3, 0x1, P1 ;  /* 0x00000003061f7211 */ /* 0x000fe400008f0eff */
[----:B0-----:R-:W-:Y:S01]  /*0ba0*/  LEA R24, P0, R42, R4, 0x1 ;  /* 0x000000042a187211 */ /* 0x001fe200078008ff */
[----:B------:R-:W-:-:S02]  /*0bb0*/  IMAD R6, R5, 0x2, R50 ;  /* 0x0000000205067824 */ /* 0x000fc400078e0232 */
[----:B------:R0:W5:Y:S01]  /*0bc0*/  LDG.E.U16 R77, [R30.64] ;  /* 0x000000041e4d7981 */ /* 0x000162000c1e1500 */
[-C--:B------:R-:W-:Y:S02]  /*0bd0*/  LEA.HI.X.SX32 R25, R42, R3.reuse, 0x1, P0 ;  /* 0x000000032a197211 */ /* 0x080fe400000f0eff */
[C---:B------:R-:W-:Y:S02]  /*0be0*/  LEA R26, P0, R44.reuse, R4, 0x1 ;  /* 0x000000042c1a7211 */ /* 0x040fe400078008ff */
[C---:B------:R-:W-:Y:S01]  /*0bf0*/  LEA R42, R5.reuse, R6, 0x1 ;  /* 0x00000006052a7211 */ /* 0x040fe200078e08ff */
[----:B------:R0:W5:Y:S01]  /*0c00*/  LDG.E.U16 R75, [R24.64] ;  /* 0x00000004184b7981 */ /* 0x000162000c1e1500 */
[----:B------:R-:W-:Y:S02]  /*0c10*/  LEA.HI.X.SX32 R27, R44, R3, 0x1, P0 ;  /* 0x000000032c1b7211 */ /* 0x000fe400000f0eff */
[----:B-1----:R-:W-:Y:S01]  /*0c20*/  LEA R22, P0, R46, R4, 0x1 ;  /* 0x000000042e167211 */ /* 0x002fe200078008ff */
[----:B------:R-:W-:-:S02]  /*0c30*/  IMAD R44, R5, 0x2, R42 ;  /* 0x00000002052c7824 */ /* 0x000fc400078e022a */
[----:B------:R1:W5:Y:S01]  /*0c40*/  LDG.E.U16 R76, [R26.64] ;  /* 0x000000041a4c7981 */ /* 0x000362000c1e1500 */
[----:B------:R-:W-:Y:S02]  /*0c50*/  LEA.HI.X.SX32 R23, R46, R3, 0x1, P0 ;  /* 0x000000032e177211 */ /* 0x000fe400000f0eff */
[C---:B------:R-:W-:Y:S02]  /*0c60*/  LEA R46, R5.reuse, R44, 0x1 ;  /* 0x0000002c052e7211 */ /* 0x040fe400078e08ff */
[----:B------:R-:W-:Y:S01]  /*0c70*/  LEA R28, P0, R34, R4, 0x1 ;  /* 0x00000004221c7211 */ /* 0x000fe200078008ff */
[----:B------:R1:W5:Y:S02]  /*0c80*/  LDG.E.U16 R78, [R22.64] ;  /* 0x00000004164e7981 */ /* 0x000364000c1e1500 */
[----:B------:R-:W-:-:S05]  /*0c90*/  IMAD R52, R5, 0x2, R46 ;  /* 0x0000000205347824 */ /* 0x000fca00078e022e */
[----:B------:R-:W-:Y:S02]  /*0ca0*/  LEA R54, R5, R52, 0x1 ;  /* 0x0000003405367211 */ /* 0x000fe400078e08ff */
[----:B0-----:R-:W-:-:S03]  /*0cb0*/  LEA R24, P1, R36, R4, 0x1 ;  /* 0x0000000424187211 */ /* 0x001fc600078208ff */
[C---:B------:R-:W-:Y:S01]  /*0cc0*/  IMAD R56, R5.reuse, 0x2, R54 ;  /* 0x0000000205387824 */ /* 0x040fe200078e0236 */
[-C--:B------:R-:W-:Y:S02]  /*0cd0*/  LEA.HI.X.SX32 R29, R34, R3.reuse, 0x1, P0 ;  /* 0x00000003221d7211 */ /* 0x080fe400000f0eff */
[-C--:B------:R-:W-:Y:S02]  /*0ce0*/  LEA.HI.X.SX32 R25, R36, R3.reuse, 0x1, P1 ;  /* 0x0000000324197211 */ /* 0x080fe400008f0eff */
[C---:B------:R-:W-:Y:S01]  /*0cf0*/  LEA R30, P0, R40.reuse, R4, 0x1 ;  /* 0x00000004281e7211 */ /* 0x040fe200078008ff */
[----:B------:R0:W5:Y:S01]  /*0d00*/  LDG.E.U16 R79, [R28.64] ;  /* 0x000000041c4f7981 */ /* 0x000162000c1e1500 */
[C---:B------:R-:W-:Y:S02]  /*0d10*/  LEA R36, R5.reuse, R56, 0x1 ;  /* 0x0000003805247211 */ /* 0x040fe400078e08ff */
[-C--:B------:R-:W-:Y:S01]  /*0d20*/  LEA.HI.X.SX32 R31, R40, R3.reuse, 0x1, P0 ;  /* 0x00000003281f7211 */ /* 0x080fe200000f0eff */
[----:B------:R0:W5:Y:S01]  /*0d30*/  LDG.E.U16 R81, [R24.64] ;  /* 0x0000000418517981 */ /* 0x000162000c1e1500 */
[-C--:B-1----:R-:W-:Y:S01]  /*0d40*/  LEA R26, P0, R48, R4.reuse, 0x1 ;  /* 0x00000004301a7211 */ /* 0x082fe200078008ff */
[----:B------:R-:W-:Y:S01]  /*0d50*/  IMAD R40, R5, 0x2, R36 ;  /* 0x0000000205287824 */ /* 0x000fe200078e0224 */
[----:B------:R-:W-:Y:S01]  /*0d60*/  LEA R32, P1, R46, R4, 0x1 ;  /* 0x000000042e207211 */ /* 0x000fe200078208ff */
[----:B------:R1:W5:Y:S01]  /*0d70*/  LDG.E.U16 R80, [R30.64] ;  /* 0x000000041e507981 */ /* 0x000362000c1e1500 */
[----:B------:R-:W-:-:S02]  /*0d80*/  LEA.HI.X.SX32 R27, R48, R3, 0x1, P0 ;  /* 0x00000003301b7211 */ /* 0x000fc400000f0eff */
[C---:B------:R-:W-:Y:S02]  /*0d90*/  LEA R22, P0, R50.reuse, R4, 0x1 ;  /* 0x0000000432167211 */ /* 0x040fe400078008ff */
[----:B------:R-:W-:Y:S01]  /*0da0*/  LEA R48, R5, R40, 0x1 ;  /* 0x0000002805307211 */ /* 0x000fe200078e08ff */
[----:B------:R0:W5:Y:S01]  /*0db0*/  LDG.E.U16 R82, [R26.64] ;  /* 0x000000041a527981 */ /* 0x000162000c1e1500 */
[----:B------:R-:W-:-:S03]  /*0dc0*/  LEA.HI.X.SX32 R23, R50, R3, 0x1, P0 ;  /* 0x0000000332177211 */ /* 0x000fc600000f0eff */
[C---:B------:R-:W-:Y:S01]  /*0dd0*/  IMAD R50, R5.reuse, 0x2, R48 ;  /* 0x0000000205327824 */ /* 0x040fe200078e0230 */
[-C--:B------:R-:W-:Y:S01]  /*0de0*/  LEA.HI.X.SX32 R33, R46, R3.reuse, 0x1, P1 ;  /* 0x000000032e217211 */ /* 0x080fe200008f0eff */
[----:B------:R0:W5:Y:S03]  /*0df0*/  LDG.E.U16 R83, [R22.64] ;  /* 0x0000000416537981 */ /* 0x000166000c1e1500 */
[----:B------:R-:W-:Y:S01]  /*0e00*/  LEA R46, R5, R50, 0x1 ;  /* 0x00000032052e7211 */ /* 0x000fe200078e08ff */
[----:B------:R0:W5:Y:S01]  /*0e10*/  LDG.E.U16 R85, [R32.64] ;  /* 0x0000000420557981 */ /* 0x000162000c1e1500 */
[-C--:B------:R-:W-:Y:S02]  /*0e20*/  LEA R34, P0, R36, R4.reuse, 0x1 ;  /* 0x0000000424227211 */ /* 0x080fe400078008ff */
[----:B-1----:R-:W-:Y:S02]  /*0e30*/  LEA R30, P1, R46, R4, 0x1 ;  /* 0x000000042e1e7211 */ /* 0x002fe400078208ff */
[----:B------:R-:W-:-:S02]  /*0e40*/  LEA.HI.X.SX32 R35, R36, R3, 0x1, P0 ;  /* 0x0000000324237211 */ /* 0x000fc400000f0eff */
[-C--:B------:R-:W-:Y:S01]  /*0e50*/  LEA.HI.X.SX32 R31, R46, R3.reuse, 0x1, P1 ;  /* 0x000000032e1f7211 */ /* 0x080fe200008f0eff */
[----:B------:R-:W-:Y:S01]  /*0e60*/  IMAD R46, R5, 0x2, R46 ;  /* 0x00000002052e7824 */ /* 0x000fe200078e022e */
[-C--:B0-----:R-:W-:Y:S01]  /*0e70*/  LEA R24, P0, R6, R4.reuse, 0x1 ;  /* 0x0000000406187211 */ /* 0x081fe200078008ff */
[----:B------:R0:W5:Y:S01]  /*0e80*/  LDG.E.U16 R87, [R34.64] ;  /* 0x0000000422577981 */ /* 0x000162000c1e1500 */
[-C--:B------:R-:W-:Y:S02]  /*0e90*/  LEA R28, P1, R52, R4.reuse, 0x1 ;  /* 0x00000004341c7211 */ /* 0x080fe400078208ff */
[-C--:B------:R-:W-:Y:S01]  /*0ea0*/  LEA.HI.X.SX32 R25, R6, R3.reuse, 0x1, P0 ;  /* 0x0000000306197211 */ /* 0x080fe200000f0eff */
[----:B------:R1:W5:Y:S01]  /*0eb0*/  LDG.E.U16 R89, [R30.64] ;  /* 0x000000041e597981 */ /* 0x000362000c1e1500 */
[----:B------:R-:W-:Y:S02]  /*0ec0*/  LEA.HI.X.SX32 R29, R52, R3, 0x1, P1 ;  /* 0x00000003341d7211 */ /* 0x000fe400008f0eff */
[-C--:B------:R-:W-:Y:S01]  /*0ed0*/  LEA R22, P0, R40, R4.reuse, 0x1 ;  /* 0x0000000428167211 */ /* 0x080fe200078008ff */
[----:B------:R0:W5:Y:S01]  /*0ee0*/  LDG.E.U16 R52, [R24.64] ;  /* 0x0000000418347981 */ /* 0x000162000c1e1500 */
[----:B------:R-:W-:-:S02]  /*0ef0*/  LEA R36, P1, R46, R4, 0x1 ;  /* 0x000000042e247211 */ /* 0x000fc400078208ff */
[-C--:B------:R-:W-:Y:S01]  /*0f00*/  LEA.HI.X.SX32 R23, R40, R3.reuse, 0x1, P0 ;  /* 0x0000000328177211 */ /* 0x080fe200000f0eff */
[----:B------:R0:W5:Y:S01]  /*0f10*/  LDG.E.U16 R84, [R28.64] ;  /* 0x000000041c547981 */ /* 0x000162000c1e1500 */
[-C--:B------:R-:W-:Y:S02]  /*0f20*/  LEA.HI.X.SX32 R37, R46, R3.reuse, 0x1, P1 ;  /* 0x000000032e257211 */ /* 0x080fe400008f0eff */
[-C--:B------:R-:W-:Y:S01]  /*0f30*/  LEA R26, P0, R42, R4.reuse, 0x1 ;  /* 0x000000042a1a7211 */ /* 0x080fe200078008ff */
[----:B------:R0:W5:Y:S01]  /*0f40*/  LDG.E.U16 R86, [R22.64] ;  /* 0x0000000416567981 */ /* 0x000162000c1e1500 */
[----:B-1----:R-:W-:Y:S02]  /*0f50*/  LEA R30, P1, R54, R4, 0x1 ;  /* 0x00000004361e7211 */ /* 0x002fe400078208ff */
[----:B------:R-:W-:Y:S01]  /*0f60*/  LEA R46, R5, R46, 0x1 ;  /* 0x0000002e052e7211 */ /* 0x000fe200078e08ff */
[----:B------:R-:W5:Y:S01]  /*0f70*/  LDG.E.U16 R36, [R36.64] ;  /* 0x0000000424247981 */ /* 0x000f62000c1e1500 */
[----:B------:R-:W-:-:S02]  /*0f80*/  LEA.HI.X.SX32 R27, R42, R3, 0x1, P0 ;  /* 0x000000032a1b7211 */ /* 0x000fc400000f0eff */
[-C--:B------:R-:W-:Y:S02]  /*0f90*/  LEA.HI.X.SX32 R31, R54, R3.reuse, 0x1, P1 ;  /* 0x00000003361f7211 */ /* 0x080fe400008f0eff */
[-C--:B------:R-:W-:Y:S01]  /*0fa0*/  LEA R32, P0, R48, R4.reuse, 0x1 ;  /* 0x0000000430207211 */ /* 0x080fe200078008ff */
[----:B------:R1:W5:Y:S01]  /*0fb0*/  LDG.E.U16 R40, [R26.64] ;  /* 0x000000041a287981 */ /* 0x000362000c1e1500 */
[----:B0-----:R-:W-:Y:S02]  /*0fc0*/  LEA R34, P1, R46, R4, 0x1 ;  /* 0x000000042e227211 */ /* 0x001fe400078208ff */
[-C--:B------:R-:W-:Y:S01]  /*0fd0*/  LEA.HI.X.SX32 R33, R48, R3.reuse, 0x1, P0 ;  /* 0x0000000330217211 */ /* 0x080fe200000f0eff */
[----:B------:R0:W5:Y:S01]  /*0fe0*/  LDG.E.U16 R30, [R30.64] ;  /* 0x000000041e1e7981 */ /* 0x000162000c1e1500 */
[----:B------:R-:W-:-:S03]  /*0ff0*/  LEA.HI.X.SX32 R35, R46, R3, 0x1, P1 ;  /* 0x000000032e237211 */ /* 0x000fc600008f0eff */
[----:B------:R-:W5:Y:S04]  /*1000*/  LDG.E.U16 R32, [R32.64] ;  /* 0x0000000420207981 */ /* 0x000f68000c1e1500 */
[----:B------:R-:W5:Y:S01]  /*1010*/  LDG.E.U16 R34, [R34.64] ;  /* 0x0000000422227981 */ /* 0x000f62000c1e1500 */
[----:B------:R-:W-:-:S04]  /*1020*/  LEA R22, P0, R38, R4, 0x1 ;  /* 0x0000000426167211 */ /* 0x000fc800078008ff */
[-C--:B------:R-:W-:Y:S02]  /*1030*/  LEA.HI.X.SX32 R23, R38, R3.reuse, 0x1, P0 ;  /* 0x0000000326177211 */ /* 0x080fe400000f0eff */
[-C--:B------:R-:W-:Y:S02]  /*1040*/  LEA R24, P0, R44, R4.reuse, 0x1 ;  /* 0x000000042c187211 */ /* 0x080fe400078008ff */
[-C--:B-1----:R-:W-:Y:S01]  /*1050*/  LEA R26, P1, R56, R4.reuse, 0x1 ;  /* 0x00000004381a7211 */ /* 0x082fe200078208ff */
[----:B------:R-:W5:Y:S01]  /*1060*/  LDG.E.U16 R22, [R22.64] ;  /* 0x0000000416167981 */ /* 0x000f62000c1e1500 */
[-C--:B------:R-:W-:Y:S02]  /*1070*/  LEA.HI.X.SX32 R25, R44, R3.reuse, 0x1, P0 ;  /* 0x000000032c197211 */ /* 0x080fe400000f0eff */
[-C--:B------:R-:W-:Y:S02]  /*1080*/  LEA.HI.X.SX32 R27, R56, R3.reuse, 0x1, P1 ;  /* 0x00000003381b7211 */ /* 0x080fe400008f0eff */
[C---:B------:R-:W-:Y:S01]  /*1090*/  LEA R28, P0, R50.reuse, R4, 0x1 ;  /* 0x00000004321c7211 */ /* 0x040fe200078008ff */
[----:B------:R-:W5:Y:S03]  /*10a0*/  LDG.E.U16 R24, [R24.64] ;  /* 0x0000000418187981 */ /* 0x000f66000c1e1500 */
[----:B------:R-:W-:Y:S01]  /*10b0*/  LEA.HI.X.SX32 R29, R50, R3, 0x1, P0 ;  /* 0x00000003321d7211 */ /* 0x000fe200000f0eff */
[----:B------:R-:W5:Y:S04]  /*10c0*/  LDG.E.U16 R26, [R26.64] ;  /* 0x000000041a1a7981 */ /* 0x000f68000c1e1500 */
[----:B------:R-:W5:Y:S01]  /*10d0*/  LDG.E.U16 R28, [R28.64] ;  /* 0x000000041c1c7981 */ /* 0x000f62000c1e1500 */
[----:B------:R-:W-:-:S05]  /*10e0*/  IMAD R5, R5, 0x2, R46 ;  /* 0x0000000205057824 */ /* 0x000fca00078e022e */
[----:B------:R-:W-:-:S04]  /*10f0*/  LEA R4, P1, R5, R4, 0x1 ;  /* 0x0000000405047211 */ /* 0x000fc800078208ff */
[----:B------:R-:W-:-:S05]  /*1100*/  LEA.HI.X.SX32 R5, R5, R3, 0x1, P1 ;  /* 0x0000000305057211 */ /* 0x000fca00008f0eff */
[----:B0-----:R0:W5:Y:S01]  /*1110*/  LDG.E.U16 R31, [R4.64] ;  /* 0x00000004041f7981 */ /* 0x001162000c1e1500 */
[----:B------:R-:W-:Y:S01]  /*1120*/  SHF.R.S32.HI R166, RZ, 0x6, R7 ;  /* 0x00000006ffa67819 */ /* 0x000fe20000011407 */
[----:B------:R-:W-:-:S03]  /*1130*/  IMAD.SHL.U32 R3, R2, 0x2, RZ ;  /* 0x0000000202037824 */ /* 0x000fc600078e00ff */
[----:B------:R-:W-:-:S04]  /*1140*/  SGXT R166, R166, 0x1 ;  /* 0x00000001a6a6781a */ /* 0x000fc80000000200 */
[----:B------:R-:W-:-:S05]  /*1150*/  LOP3.LUT R166, R3, 0x90, R166, 0x78, !PT ;  /* 0x0000009003a67812 */ /* 0x000fca00078e78a6 */
[----:B--2---:R1:W-:Y:S04]  /*1160*/  STS.U16 [R166], R9 ;  /* 0x00000009a6007388 */ /* 0x0043e80000000400 */
[----:B------:R2:W-:Y:S01]  /*1170*/  STS.U16 [R166+0x400], R13 ;  /* 0x0004000da6007388 */ /* 0x0005e20000000400 */
[----:B-1----:R-:W-:-:S03]  /*1180*/  LOP3.LUT R9, R166, 0x20, RZ, 0x3c, !PT ;  /* 0x00000020a6097812 */ /* 0x002fc600078e3cff */
[----:B------:R-:W-:Y:S01]  /*1190*/  STS.U16 [R166+0x800], R17 ;  /* 0x00080011a6007388 */ /* 0x000fe20000000400 */
[----:B--2---:R-:W-:-:S03]  /*11a0*/  LOP3.LUT R13, R166, 0x40, RZ, 0x3c, !PT ;  /* 0x00000040a60d7812 */ /* 0x004fc600078e3cff */
[----:B------:R-:W-:Y:S04]  /*11b0*/  STS.U16 [R166+0xc00], R39 ;  /* 0x000c0027a6007388 */ /* 0x000fe80000000400 */
[----:B------:R-:W-:Y:S04]  /*11c0*/  STS.U16 [R166+0x1000], R47 ;  /* 0x0010002fa6007388 */ /* 0x000fe80000000400 */
[----:B---3--:R-:W-:Y:S01]  /*11d0*/  STS.U16 [R166+0x1400], R55 ;  /* 0x00140037a6007388 */ /* 0x008fe20000000400 */
[----:B------:R-:W-:-:S03]  /*11e0*/  IMAD R10, R10, c[0x0][0x1c8], RZ ;  /* 0x000072000a0a7a24 */ /* 0x000fc600078e02ff */
[----:B----4-:R-:W-:Y:S04]  /*11f0*/  STS.U16 [R166+0x1800], R61 ;  /* 0x0018003da6007388 */ /* 0x010fe80000000400 */
[----:B-----5:R-:W-:Y:S04]  /*1200*/  STS.U16 [R166+0x1c00], R65 ;  /* 0x001c0041a6007388 */ /* 0x020fe80000000400 */
[----:B------:R-:W-:Y:S04]  /*1210*/  STS.U16 [R166+0x2000], R69 ;  /* 0x00200045a6007388 */ /* 0x000fe80000000400 */
[----:B------:R-:W-:Y:S04]  /*1220*/  STS.U16 [R166+0x2400], R73 ;  /* 0x00240049a6007388 */ /* 0x000fe80000000400 */
[----:B------:R-:W-:Y:S04]  /*1230*/  STS.U16 [R166+0x2800], R77 ;  /* 0x0028004da6007388 */ /* 0x000fe80000000400 */
[----:B------:R-:W-:Y:S04]  /*1240*/  STS.U16 [R166+0x2c00], R81 ;  /* 0x002c0051a6007388 */ /* 0x000fe80000000400 */
[----:B------:R-:W-:Y:S04]  /*1250*/  STS.U16 [R166+0x3000], R83 ;  /* 0x00300053a6007388 */ /* 0x000fe80000000400 */
[----:B------:R-:W-:Y:S04]  /*1260*/  STS.U16 [R166+0x3400], R85 ;  /* 0x00340055a6007388 */ /* 0x000fe80000000400 */
[----:B------:R-:W-:Y:S04]  /*1270*/  STS.U16 [R166+0x3800], R87 ;  /* 0x00380057a6007388 */ /* 0x000fe80000000400 */
[----:B------:R-:W-:Y:S04]  /*1280*/  STS.U16 [R166+0x3c00], R89 ;  /* 0x003c0059a6007388 */ /* 0x000fe80000000400 */
[----:B------:R1:W-:Y:S04]  /*1290*/  STS.U16 [R9+0x100], R8 ;  /* 0x0001000809007388 */ /* 0x0003e80000000400 */
[----:B------:R-:W-:Y:S04]  /*12a0*/  STS.U16 [R9+0x500], R14 ;  /* 0x0005000e09007388 */ /* 0x000fe80000000400 */
[----:B------:R-:W-:Y:S01]  /*12b0*/  STS.U16 [R9+0x900], R18 ;  /* 0x0009001209007388 */ /* 0x000fe20000000400 */
[----:B-1----:R-:W-:-:S03]  /*12c0*/  LOP3.LUT R8, R166, 0x60, RZ, 0x3c, !PT ;  /* 0x00000060a6087812 */ /* 0x002fc600078e3cff */
        /* <DEDUP_REMOVED lines=13> */
[----:B------:R-:W-:Y:S01]  /*13a0*/  STS.U16 [R13+0x200], R11 ;  /* 0x0002000b0d007388 */ /* 0x000fe20000000400 */
[----:B-1----:R-:W-:-:S03]  /*13b0*/  MOV R9, c[0x0][0x1c8] ;  /* 0x0000720000097a02 */ /* 0x002fc60000000f00 */
        /* <DEDUP_REMOVED lines=15> */
[----:B------:R1:W-:Y:S02]  /*14b0*/  STS.U16 [R8+0x300], R12 ;  /* 0x0003000c08007388 */ /* 0x0003e40000000400 */
[----:B-1----:R-:W-:-:S02]  /*14c0*/  IMAD R12, R9, 0x2, R10 ;  /* 0x00000002090c7824 */ /* 0x002fc400078e020a */
[----:B------:R1:W-:Y:S03]  /*14d0*/  STS.U16 [R8+0x700], R16 ;  /* 0x0007001008007388 */ /* 0x0003e60000000400 */
[----:B------:R-:W-:-:S05]  /*14e0*/  LEA R14, R9, R12, 0x1 ;  /* 0x0000000c090e7211 */ /* 0x000fca00078e08ff */
[C---:B-1----:R-:W-:Y:S01]  /*14f0*/  IMAD R16, R9.reuse, 0x2, R14 ;  /* 0x0000000209107824 */ /* 0x042fe200078e020e */
[----:B------:R1:W-:Y:S04]  /*1500*/  STS.U16 [R8+0xb00], R20 ;  /* 0x000b001408007388 */ /* 0x0003e80000000400 */
[C---:B------:R-:W-:Y:S01]  /*1510*/  LEA R18, R9.reuse, R16, 0x1 ;  /* 0x0000001009127211 */ /* 0x040fe200078e08ff */
[----:B------:R2:W-:Y:S04]  /*1520*/  STS.U16 [R8+0x2f00], R22 ;  /* 0x002f001608007388 */ /* 0x0005e80000000400 */
[C---:B-1----:R-:W-:Y:S01]  /*1530*/  IMAD R20, R9.reuse, 0x2, R18 ;  /* 0x0000000209147824 */ /* 0x042fe200078e0212 */
[----:B------:R1:W-:Y:S04]  /*1540*/  STS.U16 [R8+0x3300], R24 ;  /* 0x0033001808007388 */ /* 0x0003e80000000400 */
[C---:B--2---:R-:W-:Y:S01]  /*1550*/  LEA R22, R9.reuse, R20, 0x1 ;  /* 0x0000001409167211 */ /* 0x044fe200078e08ff */
[----:B------:R2:W-:Y:S04]  /*1560*/  STS.U16 [R8+0x3700], R26 ;  /* 0x0037001a08007388 */ /* 0x0005e80000000400 */
[C---:B-1----:R-:W-:Y:S01]  /*1570*/  IMAD R24, R9.reuse, 0x2, R22 ;  /* 0x0000000209187824 */ /* 0x042fe200078e0216 */
[----:B------:R1:W-:Y:S04]  /*1580*/  STS.U16 [R8+0x3b00], R28 ;  /* 0x003b001c08007388 */ /* 0x0003e80000000400 */
[----:B--2---:R-:W-:-:S05]  /*1590*/  LEA R26, R9, R24, 0x1 ;  /* 0x00000018091a7211 */ /* 0x004fca00078e08ff */
[----:B-1----:R-:W-:Y:S01]  /*15a0*/  IMAD R28, R9, 0x2, R26 ;  /* 0x00000002091c7824 */ /* 0x002fe200078e021a */
[----:B------:R-:W-:-:S04]  /*15b0*/  SHF.L.U32 R21, R7, 0x5, RZ ;  /* 0x0000000507157819 */ /* 0x000fc800000006ff */
[----:B------:R-:W-:Y:S02]  /*15c0*/  LEA R30, R9, R28, 0x1 ;  /* 0x0000001c091e7211 */ /* 0x000fe400078e08ff */
[----:B------:R-:W-:Y:S02]  /*15d0*/  LOP3.LUT R6, R7, 0xc, RZ, 0xc0, !PT ;  /* 0x0000000c07067812 */ /* 0x000fe400078ec0ff */
[----:B------:R-:W-:Y:S01]  /*15e0*/  LOP3.LUT R23, R21, 0x60, RZ, 0xc0, !PT ;  /* 0x0000006015177812 */ /* 0x000fe200078ec0ff */
[----:B------:R-:W-:-:S03]  /*15f0*/  IMAD R32, R9, 0x2, R30 ;  /* 0x0000000209207824 */ /* 0x000fc600078e021e */
[C---:B------:R-:W-:Y:S02]  /*1600*/  LEA R23, R6.reuse, R23, 0xa ;  /* 0x0000001706177211 */ /* 0x040fe400078e50ff */
[----:B------:R-:W-:Y:S02]  /*1610*/  LEA R34, R9, R32, 0x1 ;  /* 0x0000002009227211 */ /* 0x000fe400078e08ff */
[----:B0-----:R-:W-:Y:S01]  /*1620*/  LOP3.LUT R5, R7, 0x70, RZ, 0xc0, !PT ;  /* 0x0000007007057812 */ /* 0x001fe200078ec0ff */
[----:B------:R-:W-:Y:S02]  /*1630*/  IMAD R38, R6, 0x2, R23 ;  /* 0x0000000206267824 */ /* 0x000fe400078e0217 */
[----:B------:R-:W-:Y:S01]  /*1640*/  IMAD R36, R9, 0x2, R34 ;  /* 0x0000000209247824 */ /* 0x000fe200078e0222 */
[----:B------:R-:W-:Y:S01]  /*1650*/  SHF.R.U32.HI R27, RZ, 0x1, R7 ;  /* 0x00000001ff1b7819 */ /* 0x000fe20000011607 */
[----:B------:R-:W-:Y:S02]  /*1660*/  IMAD R3, R0, c[0x0][0x1c0], RZ ;  /* 0x0000700000037a24 */ /* 0x000fe400078e02ff */
[----:B------:R-:W-:-:S02]  /*1670*/  IMAD R23, R167, c[0x0][0x1c4], RZ ;  /* 0x00007100a7177a24 */ /* 0x000fc400078e02ff */
[----:B------:R-:W-:Y:S01]  /*1680*/  IMAD R5, R5, 0x8, R38 ;  /* 0x0000000805057824 */ /* 0x000fe200078e0226 */
[----:B------:R-:W-:Y:S01]  /*1690*/  LEA R38, R9, R36, 0x1 ;  /* 0x0000002409267211 */ /* 0x000fe200078e08ff */
[C---:B------:R-:W-:Y:S01]  /*16a0*/  IMAD.SHL.U32 R2, R7.reuse, 0x4, RZ ;  /* 0x0000000407027824 */ /* 0x040fe200078e00ff */
[----:B------:R-:W-:Y:S01]  /*16b0*/  SHF.L.U32 R25, R7, 0x4, RZ ;  /* 0x0000000407197819 */ /* 0x000fe200000006ff */
[----:B------:R-:W-:Y:S01]  /*16c0*/  IMAD.SHL.U32 R4, R3, 0x2, RZ ;  /* 0x0000000203047824 */ /* 0x000fe200078e00ff */
[----:B------:R-:W-:Y:S01]  /*16d0*/  LOP3.LUT R42, R27, 0xc, RZ, 0xc0, !PT ;  /* 0x0000000c1b2a7812 */ /* 0x000fe200078ec0ff */
[----:B------:R-:W-:Y:S01]  /*16e0*/  IMAD.HI R6, R3, 0x2, RZ ;  /* 0x0000000203067827 */ /* 0x000fe200078e02ff */
[----:B------:R-:W-:Y:S02]  /*16f0*/  SHF.L.U32 R3, R23, 0x1, RZ ;  /* 0x0000000117037819 */ /* 0x000fe400000006ff */
[----:B------:R-:W-:Y:S01]  /*1700*/  LOP3.LUT R25, R25, 0x70, RZ, 0xc0, !PT ;  /* 0x0000007019197812 */ /* 0x000fe200078ec0ff */
[----:B------:R-:W-:Y:S01]  /*1710*/  IMAD R40, R9, 0x2, R38 ;  /* 0x0000000209287824 */ /* 0x000fe200078e0226 */
[----:B------:R-:W-:-:S02]  /*1720*/  LOP3.LUT R27, R2, 0x80, RZ, 0xc0, !PT ;  /* 0x00000080021b7812 */ /* 0x000fc400078ec0ff */
[----:B------:R-:W-:Y:S02]  /*1730*/  IADD3 R3, P1, P2, R3, c[0x0][0x178], R4 ;  /* 0x00005e0003037a10 */ /* 0x000fe40007a3e004 */
[----:B------:R-:W-:Y:S02]  /*1740*/  IADD3 R4, R42, R25, R27 ;  /* 0x000000192a047210 */ /* 0x000fe40007ffe01b */
[----:B------:R-:W-:-:S05]  /*1750*/  LEA R42, R9, R40, 0x1 ;  /* 0x00000028092a7211 */ /* 0x000fca00078e08ff */
[----:B------:R-:W-:Y:S01]  /*1760*/  IMAD R44, R9, 0x2, R42 ;  /* 0x00000002092c7824 */ /* 0x000fe200078e022a */
[----:B------:R-:W-:-:S04]  /*1770*/  MOV R29, c[0x0][0x1d0] ;  /* 0x00007400001d7a02 */ /* 0x000fc80000000f00 */
[----:B------:R-:W-:Y:S02]  /*1780*/  LEA R46, R9, R44, 0x1 ;  /* 0x0000002c092e7211 */ /* 0x000fe400078e08ff */
[----:B------:R-:W-:Y:S01]  /*1790*/  ISETP.GE.AND P0, PT, R29, 0x1, PT ;  /* 0x000000011d00780c */ /* 0x000fe20003f06270 */
[----:B------:R-:W-:Y:S02]  /*17a0*/  STS.U16 [R8+0xf00], R45 ;  /* 0x000f002d08007388 */ /* 0x000fe40000000400 */
[----:B------:R-:W-:Y:S01]  /*17b0*/  IMAD R48, R9, 0x2, R46 ;  /* 0x0000000209307824 */ /* 0x000fe200078e022e */
[----:B------:R-:W-:Y:S01]  /*17c0*/  LOP3.LUT R11, R21, 0xc00, RZ, 0xc0, !PT ;  /* 0x00000c00150b7812 */ /* 0x000fe200078ec0ff */
[----:B------:R-:W-:Y:S01]  /*17d0*/  STS.U16 [R8+0x1300], R53 ;  /* 0x0013003508007388 */ /* 0x000fe20000000400 */
[----:B------:R-:W-:-:S03]  /*17e0*/  SHF.R.S32.HI R13, RZ, 0x4, R7 ;  /* 0x00000004ff0d7819 */ /* 0x000fc60000011407 */
[----:B------:R-:W-:Y:S01]  /*17f0*/  STS.U16 [R8+0x1700], R59 ;  /* 0x0017003b08007388 */ /* 0x000fe20000000400 */
[----:B------:R-:W-:-:S03]  /*1800*/  LEA R50, R9, R48, 0x1 ;  /* 0x0000003009327211 */ /* 0x000fc600078e08ff */
[----:B------:R-:W-:Y:S04]  /*1810*/  STS.U16 [R8+0x1b00], R63 ;  /* 0x001b003f08007388 */ /* 0x000fe80000000400 */
[----:B------:R-:W-:Y:S04]  /*1820*/  STS.U16 [R8+0x1f00], R67 ;  /* 0x001f004308007388 */ /* 0x000fe80000000400 */
[----:B------:R-:W-:Y:S04]  /*1830*/  STS.U16 [R8+0x2300], R71 ;  /* 0x0023004708007388 */ /* 0x000fe80000000400 */
[----:B------:R-:W-:Y:S04]  /*1840*/  STS.U16 [R8+0x2700], R75 ;  /* 0x0027004b08007388 */ /* 0x000fe80000000400 */
[----:B------:R-:W-:Y:S04]  /*1850*/  STS.U16 [R8+0x2b00], R79 ;  /* 0x002b004f08007388 */ /* 0x000fe80000000400 */
[----:B------:R0:W-:Y:S01]  /*1860*/  STS.U16 [R8+0x3f00], R31 ;  /* 0x003f001f08007388 */ /* 0x0001e20000000400 */
[----:B------:R-:W-:Y:S01]  /*1870*/  IMAD.HI R23, R23, 0x2, RZ ;  /* 0x0000000217177827 */ /* 0x000fe200078e02ff */
[----:B------:R-:W-:-:S02]  /*1880*/  SGXT R13, R13, 0x1 ;  /* 0x000000010d0d781a */ /* 0x000fc40000000200 */
[----:B------:R-:W-:Y:S02]  /*1890*/  LEA R52, R9, R50, 0x1 ;  /* 0x0000003209347211 */ /* 0x000fe400078e08ff */
[C---:B0-----:R-:W-:Y:S02]  /*18a0*/  LOP3.LUT R8, R7.reuse, 0xf, RZ, 0xc0, !PT ;  /* 0x0000000f07087812 */ /* 0x041fe400078ec0ff */
[----:B------:R-:W-:-:S03]  /*18b0*/  LOP3.LUT R168, R7, 0x7f, RZ, 0xc0, !PT ;  /* 0x0000007f07a87812 */ /* 0x000fc600078ec0ff */
[----:B------:R-:W-:Y:S01]  /*18c0*/  IMAD R54, R8, 0x8, R11 ;  /* 0x0000000808367824 */ /* 0x000fe200078e020b */
[----:B------:R-:W-:Y:S01]  /*18d0*/  IADD3.X R6, R23, c[0x0][0x17c], R6, P1, P2 ;  /* 0x00005f0017067a10 */ /* 0x000fe20000fe4406 */
[----:B------:R-:W-:Y:S01]  /*18e0*/  IMAD.MOV.U32 R145, RZ, RZ, -0x800000 ;  /* 0xff800000ff917424 */ /* 0x000fe200078e00ff */
[----:B------:R-:W-:Y:S01]  /*18f0*/  MOV R165, 0x3f800000 ;  /* 0x3f80000000a57802 */ /* 0x000fe20000000f00 */
[----:B------:R-:W-:Y:S01]  /*1900*/  IMAD.MOV.U32 R137, RZ, RZ, -0x800000 ;  /* 0xff800000ff897424 */ /* 0x000fe200078e00ff */
[----:B------:R-:W-:Y:S01]  /*1910*/  LOP3.LUT R11, R54, 0x1008, R13, 0x78, !PT ;  /* 0x00001008360b7812 */ /* 0x000fe200078e780d */
[----:B------:R-:W-:Y:S01]  /*1920*/  IMAD.MOV.U32 R139, RZ, RZ, -0x800000 ;  /* 0xff800000ff8b7424 */ /* 0x000fe200078e00ff */
[----:B------:R-:W-:Y:S01]  /*1930*/  MOV R136, 0xff800000 ;  /* 0xff80000000887802 */ /* 0x000fe20000000f00 */
[----:B------:R-:W-:Y:S01]  /*1940*/  IMAD.MOV.U32 R141, RZ, RZ, -0x800000 ;  /* 0xff800000ff8d7424 */ /* 0x000fe200078e00ff */
[----:B------:R-:W-:Y:S01]  /*1950*/  MOV R138, 0xff800000 ;  /* 0xff800000008a7802 */ /* 0x000fe20000000f00 */
[----:B------:R-:W-:Y:S01]  /*1960*/  IMAD.MOV.U32 R164, RZ, RZ, 0x3f800000 ;  /* 0x3f800000ffa47424 */ /* 0x000fe200078e00ff */
[----:B------:R-:W-:Y:S01]  /*1970*/  MOV R140, 0xff800000 ;  /* 0xff800000008c7802 */ /* 0x000fe20000000f00 */
[----:B------:R-:W-:Y:S01]  /*1980*/  IMAD.MOV.U32 R162, RZ, RZ, 0x3f800000 ;  /* 0x3f800000ffa27424 */ /* 0x000fe200078e00ff */
[----:B------:R-:W-:Y:S01]  /*1990*/  MOV R142, 0xff800000 ;  /* 0xff800000008e7802 */ /* 0x000fe20000000f00 */
[----:B------:R-:W-:Y:S01]  /*19a0*/  IMAD.MOV.U32 R160, RZ, RZ, 0x3f800000 ;  /* 0x3f800000ffa07424 */ /* 0x000fe200078e00ff */
[----:B------:R-:W-:Y:S01]  /*19b0*/  MOV R163, 0x3f800000 ;  /* 0x3f80000000a37802 */ /* 0x000fe20000000f00 */
[----:B------:R-:W-:Y:S01]  /*19c0*/  IMAD.MOV.U32 R53, RZ, RZ, 0x3f800000 ;  /* 0x3f800000ff357424 */ /* 0x000fe200078e00ff */
[----:B------:R-:W-:Y:S01]  /*19d0*/  MOV R161, 0x3f800000 ;  /* 0x3f80000000a17802 */ /* 0x000fe20000000f00 */
[----:B------:R-:W-:Y:S01]  /*19e0*/  CS2R R60, SRZ ;  /* 0x00000000003c7805 */ /* 0x000fe2000001ff00 */
[----:B------:R-:W-:Y:S01]  /*19f0*/  MOV R55, 0x3f800000 ;  /* 0x3f80000000377802 */ /* 0x000fe20000000f00 */
[----:B------:R-:W-:Y:S01]  /*1a00*/  CS2R R62, SRZ ;  /* 0x00000000003e7805 */ /* 0x000fe2000001ff00 */
        /* <DEDUP_REMOVED lines=29> */
[----:B------:R-:W-:Y:S01]  /*1be0*/  ISETP.GE.U32.AND P1, PT, R168, 0x40, PT ;  /* 0x00000040a800780c */ /* 0x000fe20003f26070 */
[----:B------:R-:W-:Y:S01]  /*1bf0*/  CS2R R98, SRZ ;  /* 0x0000000000627805 */ /* 0x000fe2000001ff00 */
[----:B------:R-:W-:Y:S01]  /*1c00*/  IMAD R54, R9, 0x2, R52 ;  /* 0x0000000209367824 */ /* 0x000fe200078e0234 */
[----:B------:R-:W-:Y:S05]  /*1c10*/  @!P0 BRA `(.L_x_0) ;  /* 0x00002db000008947 */ /* 0x000fea0003800000 */
[----:B------:R-:W-:Y:S01]  /*1c20*/  IMAD R17, R0, c[0x0][0x1b0], RZ ;  /* 0x00006c0000117a24 */ /* 0x000fe200078e02ff */
[C---:B------:R-:W-:Y:S01]  /*1c30*/  LOP3.LUT R56, R7.reuse, 0x20, RZ, 0xc0, !PT ;  /* 0x0000002007387812 */ /* 0x040fe200078ec0ff */
[----:B------:R-:W-:Y:S01]  /*1c40*/  IMAD R25, R8, c[0x0][0x1b4], RZ ;  /* 0x00006d0008197a24 */ /* 0x000fe200078e02ff */
[C---:B------:R-:W-:Y:S01]  /*1c50*/  LOP3.LUT P0, R60, R7.reuse, 0x3, RZ, 0xc0, !PT ;  /* 0x00000003073c7812 */ /* 0x040fe2000780c0ff */
[----:B------:R-:W-:Y:S01]  /*1c60*/  IMAD.SHL.U32 R39, R7, 0x8, RZ ;  /* 0x0000000807277824 */ /* 0x000fe200078e00ff */
[----:B------:R-:W-:Y:S01]  /*1c70*/  SHF.L.U32 R8, R17, 0x1, RZ ;  /* 0x0000000111087819 */ /* 0x000fe200000006ff */
[----:B------:R-:W-:Y:S01]  /*1c80*/  IMAD.SHL.U32 R19, R25, 0x2, RZ ;  /* 0x0000000219137824 */ /* 0x000fe200078e00ff */
[----:B------:R-:W-:Y:S01]  /*1c90*/  SHF.R.U32.HI R58, RZ, 0x1, R56 ;  /* 0x00000001ff3a7819 */ /* 0x000fe20000011638 */
[----:B------:R-:W-:Y:S01]  /*1ca0*/  IMAD R23, R168, c[0x0][0x1a8], RZ ;  /* 0x00006a00a8177a24 */ /* 0x000fe200078e02ff */
[----:B------:R-:W-:Y:S01]  /*1cb0*/  LOP3.LUT R27, R39, 0x60, RZ, 0xc0, !PT ;  /* 0x00000060271b7812 */ /* 0x000fe200078ec0ff */
[----:B------:R-:W-:Y:S01]  /*1cc0*/  IMAD R15, R0, c[0x0][0x1a0], RZ ;  /* 0x00006800000f7a24 */ /* 0x000fe200078e02ff */
[----:B------:R-:W-:Y:S01]  /*1cd0*/  IADD3 R178, P4, P5, R19, c[0x0][0x170], R8 ;  /* 0x00005c0013b27a10 */ /* 0x000fe20007d9e008 */
[----:B------:R-:W-:Y:S01]  /*1ce0*/  IMAD.SHL.U32 R241, R23, 0x2, RZ ;  /* 0x0000000217f17824 */ /* 0x000fe200078e00ff */
[----:B------:R-:W-:Y:S01]  /*1cf0*/  SHF.R.U32.HI R8, RZ, 0x4, R7 ;  /* 0x00000004ff087819 */ /* 0x000fe20000011607 */
[----:B------:R-:W-:Y:S01]  /*1d00*/  IMAD.HI R17, R17, 0x2, RZ ;  /* 0x0000000211117827 */ /* 0x000fe200078e02ff */
[----:B------:R-:W-:Y:S01]  /*1d10*/  LOP3.LUT R35, R58, 0x90, R13, 0x78, !PT ;  /* 0x000000903a237812 */ /* 0x000fe200078e780d */
[----:B------:R-:W-:Y:S01]  /*1d20*/  CS2R R66, SRZ ;  /* 0x0000000000427805 */ /* 0x000fe2000001ff00 */
[C---:B------:R-:W-:Y:S01]  /*1d30*/  LOP3.LUT R13, R7.reuse, 0x7, RZ, 0xc0, !PT ;  /* 0x00000007070d7812 */ /* 0x040fe200078ec0ff */
[----:B------:R-:W-:Y:S01]  /*1d40*/  IMAD.MOV.U32 R141, RZ, RZ, c[0x0][0x1a4] ;  /* 0x00006900ff8d7624 */ /* 0x000fe200078e00ff */
[----:B------:R-:W-:Y:S01]  /*1d50*/  SGXT.U32 R8, R8, 0x3 ;  /* 0x000000030808781a */ /* 0x000fe20000000000 */
[----:B------:R-:W-:Y:S01]  /*1d60*/  IMAD.MOV.U32 R165, RZ, RZ, 0x3f800000 ;  /* 0x3f800000ffa57424 */ /* 0x000fe200078e00ff */
[----:B------:R-:W-:Y:S01]  /*1d70*/  SHF.L.U32 R58, R7, 0x1, RZ ;  /* 0x00000001073a7819 */ /* 0x000fe200000006ff */
[C---:B------:R-:W-:Y:S01]  /*1d80*/  IMAD R56, R13.reuse, 0x4, R56 ;  /* 0x000000040d387824 */ /* 0x040fe200078e0238 */
[----:B------:R-:W-:Y:S01]  /*1d90*/  SHF.L.U32 R19, R13, 0x4, RZ ;  /* 0x000000040d137819 */ /* 0x000fe200000006ff */
[----:B------:R-:W-:Y:S01]  /*1da0*/  IMAD R29, R8, c[0x0][0x1b8], RZ ;  /* 0x00006e00081d7a24 */ /* 0x000fe200078e02ff */
[----:B------:R-:W-:Y:S01]  /*1db0*/  MOV R64, c[0x0][0x1b8] ;  /* 0x00006e0000407a02 */ /* 0x000fe20000000f00 */
[----:B------:R-:W-:Y:S01]  /*1dc0*/  IMAD R8, R60, 0x4, R27 ;  /* 0x000000043c087824 */ /* 0x000fe200078e021b */
[--C-:B------:R-:W-:Y:S01]  /*1dd0*/  LOP3.LUT R19, R19, 0x30, R58.reuse, 0x78, !PT ;  /* 0x0000003013137812 */ /* 0x100fe200078e783a */
[----:B------:R-:W-:Y:S01]  /*1de0*/  IMAD R13, R13, 0x90, RZ ;  /* 0x000000900d0d7824 */ /* 0x000fe200078e02ff */
[----:B------:R-:W-:Y:S01]  /*1df0*/  LOP3.LUT R33, R7, 0x10, RZ, 0xc0, !PT ;  /* 0x0000001007217812 */ /* 0x000fe200078ec0ff */
[----:B------:R-:W-:Y:S01]  /*1e00*/  IMAD R31, R64, 0x8, R29 ;  /* 0x00000008401f7824 */ /* 0x000fe200078e021d */
[----:B------:R-:W-:Y:S01]  /*1e10*/  LEA R27, R56, R19, 0x6 ;  /* 0x00000013381b7211 */ /* 0x000fe200078e30ff */
[----:B------:R-:W-:Y:S01]  /*1e20*/  IMAD.HI R56, R25, 0x2, RZ ;  /* 0x0000000219387827 */ /* 0x000fe200078e02ff */
[----:B------:R-:W-:Y:S01]  /*1e30*/  IADD3 R19, R35, R8, RZ ;  /* 0x0000000823137210 */ /* 0x000fe20007ffe0ff */
[----:B------:R-:W-:Y:S01]  /*1e40*/  CS2R R116, SRZ ;  /* 0x0000000000747805 */ /* 0x000fe2000001ff00 */
[----:B------:R-:W-:Y:S01]  /*1e50*/  LOP3.LUT R8, R13, 0x10, R58, 0x78, !PT ;  /* 0x000000100d087812 */ /* 0x000fe200078e783a */
[----:B------:R-:W-:Y:S01]  /*1e60*/  IMAD.SHL.U32 R35, R33, 0x40, RZ ;  /* 0x0000004021237824 */ /* 0x000fe200078e00ff */
[----:B------:R-:W-:Y:S01]  /*1e70*/  LEA R33, R64, R31, 0x3 ;  /* 0x0000001f40217211 */ /* 0x000fe200078e18ff */
[C---:B------:R-:W-:Y:S01]  /*1e80*/  IMAD R221, R141.reuse, 0x14, RZ ;  /* 0x000000148ddd7824 */ /* 0x040fe200078e02ff */
[----:B------:R-:W-:Y:S01]  /*1e90*/  SHF.R.S32.HI R13, RZ, 0x2, R7 ;  /* 0x00000002ff0d7819 */ /* 0x000fe20000011407 */
[----:B------:R-:W-:Y:S01]  /*1ea0*/  IMAD R43, R60, 0x20, R35 ;  /* 0x000000203c2b7824 */ /* 0x000fe200078e0223 */
[C---:B------:R-:W-:Y:S01]  /*1eb0*/  LEA R37, R64.reuse, R33, 0x3 ;  /* 0x0000002140257211 */ /* 0x040fe200078e18ff */
[----:B------:R-:W-:Y:S01]  /*1ec0*/  IMAD R223, R141, 0x12, RZ ;  /* 0x000000128ddf7824 */ /* 0x000fe200078e02ff */
[----:B------:R-:W-:Y:S01]  /*1ed0*/  LOP3.LUT R41, R39, 0x300, RZ, 0xc0, !PT ;  /* 0x0000030027297812 */ /* 0x000fe200078ec0ff */
[----:B------:R-:W-:Y:S01]  /*1ee0*/  IMAD R129, R141, 0xa, RZ ;  /* 0x0000000a8d817824 */ /* 0x000fe200078e02ff */
[----:B------:R-:W-:Y:S01]  /*1ef0*/  SGXT R13, R13, 0x1 ;  /* 0x000000010d0d781a */ /* 0x000fe20000000200 */
[----:B------:R-:W-:Y:S01]  /*1f00*/  IMAD R39, R64, 0x8, R37 ;  /* 0x0000000840277824 */ /* 0x000fe200078e0225 */
[----:B------:R-:W-:Y:S01]  /*1f10*/  LOP3.LUT R35, R8, R35, RZ, 0xfc, !PT ;  /* 0x0000002308237212 */ /* 0x000fe200078efcff */
[----:B------:R-:W-:Y:S01]  /*1f20*/  IMAD.HI R8, R23, 0x2, RZ ;  /* 0x0000000217087827 */ /* 0x000fe200078e02ff */
[----:B------:R-:W-:Y:S01]  /*1f30*/  LOP3.LUT R13, R13, 0x90, RZ, 0xc0, !PT ;  /* 0x000000900d0d7812 */ /* 0x000fe200078ec0ff */
[----:B------:R-:W-:Y:S01]  /*1f40*/  CS2R R118, SRZ ;  /* 0x0000000000767805 */ /* 0x000fe2000001ff00 */
[C---:B------:R-:W-:Y:S01]  /*1f50*/  LEA R23, R64.reuse, R39, 0x3 ;  /* 0x0000002740177211 */ /* 0x040fe200078e18ff */
[----:B------:R-:W-:Y:S01]  /*1f60*/  IMAD R127, R141, 0x9, RZ ;  /* 0x000000098d7f7824 */ /* 0x000fe200078e02ff */
[C---:B------:R-:W-:Y:S01]  /*1f70*/  SHF.L.U32 R240, R15.reuse, 0x1, RZ ;  /* 0x000000010ff07819 */ /* 0x040fe200000006ff */
[----:B------:R-:W-:Y:S01]  /*1f80*/  IMAD.HI R15, R15, 0x2, RZ ;  /* 0x000000020f0f7827 */ /* 0x000fe200078e02ff */
[----:B------:R-:W-:Y:S01]  /*1f90*/  LOP3.LUT R60, R13, 0x160, R21, 0xf8, !PT ;  /* 0x000001600d3c7812 */ /* 0x000fe200078ef815 */
[----:B------:R-:W-:Y:S01]  /*1fa0*/  CS2R R112, SRZ ;  /* 0x0000000000707805 */ /* 0x000fe2000001ff00 */
[----:B------:R-:W-:Y:S01]  /*1fb0*/  IADD3 R240, P2, P3, R241, c[0x0][0x168], R240 ;  /* 0x00005a00f1f07a10 */ /* 0x000fe20007b5e0f0 */
[----:B------:R-:W-:Y:S01]  /*1fc0*/  IMAD R21, R64, 0x8, R23 ;  /* 0x0000000840157824 */ /* 0x000fe200078e0217 */
[----:B------:R-:W-:Y:S01]  /*1fd0*/  IADD3.X R56, R56, c[0x0][0x174], R17, P4, P5 ;  /* 0x00005d0038387a10 */ /* 0x000fe200027ea411 */
[C---:B------:R-:W-:Y:S01]  /*1fe0*/  IMAD R219, R141.reuse, 0x16, RZ ;  /* 0x000000168ddb7824 */ /* 0x040fe200078e02ff */
[----:B------:R-:W-:Y:S01]  /*1ff0*/  IADD3.X R241, R8, c[0x0][0x16c], R15, P2, P3 ;  /* 0x00005b0008f17a10 */ /* 0x000fe200017e640f */
[C---:B------:R-:W-:Y:S01]  /*2000*/  IMAD R133, R141.reuse, 0xc, RZ ;  /* 0x0000000c8d857824 */ /* 0x040fe200078e02ff */
[C---:B------:R-:W-:Y:S01]  /*2010*/  LEA R8, R64.reuse, R21, 0x3 ;  /* 0x0000001540087211 */ /* 0x040fe200078e18ff */
[----:B------:R-:W-:Y:S01]  /*2020*/  IMAD R57, R141, 0x6, RZ ;  /* 0x000000068d397824 */ /* 0x000fe200078e02ff */
[-C--:B------:R-:W-:Y:S01]  /*2030*/  LEA R204, P4, R33, R178.reuse, 0x1 ;  /* 0x000000b221cc7211 */ /* 0x080fe200078808ff */
[----:B------:R-:W-:Y:S01]  /*2040*/  IMAD R217, R141, 0x18, RZ ;  /* 0x000000188dd97824 */ /* 0x000fe200078e02ff */
[----:B------:R-:W-:Y:S01]  /*2050*/  LEA R206, P3, R31, R178, 0x1 ;  /* 0x000000b21fce7211 */ /* 0x000fe200078608ff */
[C---:B------:R-:W-:Y:S01]  /*2060*/  IMAD R15, R64.reuse, 0x8, R8 ;  /* 0x00000008400f7824 */ /* 0x040fe200078e0208 */
[----:B------:R-:W-:Y:S01]  /*2070*/  LEA.HI.X.SX32 R205, R33, R56, 0x1, P4 ;  /* 0x0000003821cd7211 */ /* 0x000fe200020f0eff */
[----:B------:R-:W-:Y:S01]  /*2080*/  IMAD R33, R141, 0x5, RZ ;  /* 0x000000058d217824 */ /* 0x000fe200078e02ff */
[----:B------:R-:W-:Y:S01]  /*2090*/  LEA R198, P4, R23, R178, 0x1 ;  /* 0x000000b217c67211 */ /* 0x000fe200078808ff */
[C---:B------:R-:W-:Y:S01]  /*20a0*/  IMAD R131, R141.reuse, 0xb, RZ ;  /* 0x0000000b8d837824 */ /* 0x040fe200078e02ff */
[C---:B------:R-:W-:Y:S01]  /*20b0*/  LEA R17, R64.reuse, R15, 0x3 ;  /* 0x0000000f40117211 */ /* 0x040fe200078e18ff */
[----:B------:R-:W-:Y:S01]  /*20c0*/  IMAD R215, R141, 0x1a, RZ ;  /* 0x0000001a8dd77824 */ /* 0x000fe200078e02ff */
[-C--:B------:R-:W-:Y:S01]  /*20d0*/  LEA.HI.X.SX32 R207, R31, R56.reuse, 0x1, P3 ;  /* 0x000000381fcf7211 */ /* 0x080fe200018f0eff */
[----:B------:R-:W-:Y:S01]  /*20e0*/  IMAD R137, R141, 0xe, RZ ;  /* 0x0000000e8d897824 */ /* 0x000fe200078e02ff */
[----:B------:R-:W-:Y:S01]  /*20f0*/  LEA.HI.X.SX32 R199, R23, R56, 0x1, P4 ;  /* 0x0000003817c77211 */ /* 0x000fe200020f0eff */
[C---:B------:R-:W-:Y:S01]  /*2100*/  IMAD R25, R64.reuse, 0x8, R17 ;  /* 0x0000000840197824 */ /* 0x040fe200078e0211 */
[-C--:B------:R-:W-:Y:S01]  /*2110*/  LEA R208, P2, R29, R178.reuse, 0x1 ;  /* 0x000000b21dd07211 */ /* 0x080fe200078408ff */
        /* <DEDUP_REMOVED lines=8> */
[----:B------:R-:W-:Y:S01]  /*21a0*/  IMAD R29, R64, 0x8, R23 ;  /* 0x00000008401d7824 */ /* 0x000fe200078e0217 */
[-C--:B------:R-:W-:Y:S01]  /*21b0*/  LEA R202, P2, R37, R178.reuse, 0x1 ;  /* 0x000000b225ca7211 */ /* 0x080fe200078408ff */
[C---:B------:R-:W-:Y:S01]  /*21c0*/  IMAD.SHL.U32 R31, R141.reuse, 0x4, RZ ;  /* 0x000000048d1f7824 */ /* 0x040fe200078e00ff */
[C---:B------:R-:W-:Y:S01]  /*21d0*/  LEA R194, P3, R8.reuse, R178, 0x1 ;  /* 0x000000b208c27211 */ /* 0x040fe200078608ff */
[----:B------:R-:W-:Y:S01]  /*21e0*/  IMAD R139, R141, 0xf, RZ ;  /* 0x0000000f8d8b7824 */ /* 0x000fe200078e02ff */
[-C--:B------:R-:W-:Y:S01]  /*21f0*/  LEA.HI.X.SX32 R203, R37, R56.reuse, 0x1, P2 ;  /* 0x0000003825cb7211 */ /* 0x080fe200010f0eff */
[----:B------:R-:W-:Y:S01]  /*2200*/  IMAD.MOV.U32 R175, RZ, RZ, -0x800000 ;  /* 0xff800000ffaf7424 */ /* 0x000fe200078e00ff */
[----:B------:R-:W-:Y:S01]  /*2210*/  LEA.HI.X.SX32 R195, R8, R56, 0x1, P3 ;  /* 0x0000003808c37211 */ /* 0x000fe200018f0eff */
[----:B------:R-:W-:Y:S01]  /*2220*/  IMAD.MOV.U32 R173, RZ, RZ, -0x800000 ;  /* 0xff800000ffad7424 */ /* 0x000fe200078e00ff */
[-C--:B------:R-:W-:Y:S01]  /*2230*/  LEA R196, P2, R21, R178.reuse, 0x1 ;  /* 0x000000b215c47211 */ /* 0x080fe200078408ff */
[----:B------:R-:W-:Y:S01]  /*2240*/  IMAD.MOV.U32 R171, RZ, RZ, -0x800000 ;  /* 0xff800000ffab7424 */ /* 0x000fe200078e00ff */
[----:B------:R-:W-:Y:S01]  /*2250*/  LEA R192, P4, R15, R178, 0x1 ;  /* 0x000000b20fc07211 */ /* 0x000fe200078808ff */
[----:B------:R-:W-:Y:S01]  /*2260*/  IMAD.MOV.U32 R169, RZ, RZ, -0x800000 ;  /* 0xff800000ffa97424 */ /* 0x000fe200078e00ff */
[C---:B------:R-:W-:Y:S01]  /*2270*/  LEA R8, R64.reuse, R29, 0x3 ;  /* 0x0000001d40087211 */ /* 0x040fe200078e18ff */
[----:B------:R-:W-:Y:S01]  /*2280*/  IMAD.MOV.U32 R164, RZ, RZ, 0x3f800000 ;  /* 0x3f800000ffa47424 */ /* 0x000fe200078e00ff */
[-C--:B------:R-:W-:Y:S01]  /*2290*/  LEA.HI.X.SX32 R197, R21, R56.reuse, 0x1, P2 ;  /* 0x0000003815c57211 */ /* 0x080fe200010f0eff */
[----:B------:R-:W-:Y:S01]  /*22a0*/  IMAD.MOV.U32 R162, RZ, RZ, 0x3f800000 ;  /* 0x3f800000ffa27424 */ /* 0x000fe200078e00ff */
[----:B------:R-:W-:Y:S01]  /*22b0*/  LEA.HI.X.SX32 R193, R15, R56, 0x1, P4 ;  /* 0x000000380fc17211 */ /* 0x000fe200020f0eff */
[C---:B------:R-:W-:Y:S01]  /*22c0*/  IMAD R15, R64.reuse, 0x8, R8 ;  /* 0x00000008400f7824 */ /* 0x040fe200078e0208 */
[-C--:B------:R-:W-:Y:S01]  /*22d0*/  LEA R190, P2, R17, R178.reuse, 0x1 ;  /* 0x000000b211be7211 */ /* 0x080fe200078408ff */
[----:B------:R-:W-:Y:S01]  /*22e0*/  IMAD.MOV.U32 R160, RZ, RZ, 0x3f800000 ;  /* 0x3f800000ffa07424 */ /* 0x000fe200078e00ff */
[-C--:B------:R-:W-:Y:S01]  /*22f0*/  LEA R188, P3, R25, R178.reuse, 0x1 ;  /* 0x000000b219bc7211 */ /* 0x080fe200078608ff */
[----:B------:R-:W-:Y:S01]  /*2300*/  IMAD.MOV.U32 R53, RZ, RZ, 0x3f800000 ;  /* 0x3f800000ff357424 */ /* 0x000fe200078e00ff */
[----:B------:R-:W-:Y:S01]  /*2310*/  LEA R186, P4, R23, R178, 0x1 ;  /* 0x000000b217ba7211 */ /* 0x000fe200078808ff */
[----:B------:R-:W-:Y:S01]  /*2320*/  CS2R R114, SRZ ;  /* 0x0000000000727805 */ /* 0x000fe2000001ff00 */
[-C--:B------:R-:W-:Y:S01]  /*2330*/  LEA.HI.X.SX32 R191, R17, R56.reuse, 0x1, P2 ;  /* 0x0000003811bf7211 */ /* 0x080fe200010f0eff */
[----:B------:R-:W-:Y:S01]  /*2340*/  CS2R R68, SRZ ;  /* 0x0000000000447805 */ /* 0x000fe2000001ff00 */
[----:B------:R-:W-:Y:S01]  /*2350*/  LEA R17, R64, R15, 0x3 ;  /* 0x0000000f40117211 */ /* 0x000fe200078e18ff */
[----:B------:R-:W-:Y:S01]  /*2360*/  CS2R R70, SRZ ;  /* 0x0000000000467805 */ /* 0x000fe2000001ff00 */
[-C--:B------:R-:W-:Y:S01]  /*2370*/  LEA.HI.X.SX32 R189, R25, R56.reuse, 0x1, P3 ;  /* 0x0000003819bd7211 */ /* 0x080fe200018f0eff */
[----:B------:R-:W-:Y:S01]  /*2380*/  CS2R R64, SRZ ;  /* 0x0000000000407805 */ /* 0x000fe2000001ff00 */
[----:B------:R-:W-:Y:S01]  /*2390*/  LEA.HI.X.SX32 R187, R23, R56, 0x1, P4 ;  /* 0x0000003817bb7211 */ /* 0x000fe200020f0eff */
[----:B------:R-:W-:Y:S01]  /*23a0*/  CS2R R72, SRZ ;  /* 0x0000000000487805 */ /* 0x000fe2000001ff00 */
[-C--:B------:R-:W-:Y:S01]  /*23b0*/  LEA R184, P2, R29, R178.reuse, 0x1 ;  /* 0x000000b21db87211 */ /* 0x080fe200078408ff */
[----:B------:R-:W-:Y:S01]  /*23c0*/  CS2R R74, SRZ ;  /* 0x00000000004a7805 */ /* 0x000fe2000001ff00 */
[CC--:B------:R-:W-:Y:S01]  /*23d0*/  LEA R182, P3, R8.reuse, R178.reuse, 0x1 ;  /* 0x000000b208b67211 */ /* 0x0c0fe200078608ff */
[----:B------:R-:W-:Y:S01]  /*23e0*/  CS2R R108, SRZ ;  /* 0x00000000006c7805 */ /* 0x000fe2000001ff00 */
[-C--:B------:R-:W-:Y:S01]  /*23f0*/  LEA R180, P4, R15, R178.reuse, 0x1 ;  /* 0x000000b20fb47211 */ /* 0x080fe200078808ff */
[----:B------:R-:W-:Y:S01]  /*2400*/  CS2R R110, SRZ ;  /* 0x00000000006e7805 */ /* 0x000fe2000001ff00 */
[----:B------:R-:W-:Y:S01]  /*2410*/  LEA R178, P5, R17, R178, 0x1 ;  /* 0x000000b211b27211 */ /* 0x000fe200078a08ff */
[----:B------:R-:W-:Y:S01]  /*2420*/  CS2R R104, SRZ ;  /* 0x0000000000687805 */ /* 0x000fe2000001ff00 */
[-C--:B------:R-:W-:Y:S01]  /*2430*/  LEA.HI.X.SX32 R181, R15, R56.reuse, 0x1, P4 ;  /* 0x000000380fb57211 */ /* 0x080fe200020f0eff */
[----:B------:R-:W-:Y:S01]  /*2440*/  CS2R R106, SRZ ;  /* 0x00000000006a7805 */ /* 0x000fe2000001ff00 */
[----:B------:R-:W-:Y:S01]  /*2450*/  LEA.HI.X.SX32 R179, R17, R56, 0x1, P5 ;  /* 0x0000003811b37211 */ /* 0x000fe200028f0eff */
[----:B------:R-:W-:Y:S01]  /*2460*/  IMAD.MOV.U32 R17, RZ, RZ, RZ ;  /* 0x000000ffff117224 */ /* 0x000fe200078e00ff */
[-C--:B------:R-:W-:Y:S01]  /*2470*/  IADD3 R220, P6, R221, R240.reuse, RZ ;  /* 0x000000f0dddc7210 */ /* 0x080fe20007fde0ff */
[----:B------:R-:W-:Y:S01]  /*2480*/  CS2R R120, SRZ ;  /* 0x0000000000787805 */ /* 0x000fe2000001ff00 */
[-C--:B------:R-:W-:Y:S01]  /*2490*/  IADD3 R222, P5, R223, R240.reuse, RZ ;  /* 0x000000f0dfde7210 */ /* 0x080fe20007fbe0ff */
[----:B------:R-:W-:Y:S01]  /*24a0*/  CS2R R122, SRZ ;  /* 0x00000000007a7805 */ /* 0x000fe2000001ff00 */
[----:B------:R-:W-:Y:S01]  /*24b0*/  IADD3 R230, P4, R129, R240, RZ ;  /* 0x000000f081e67210 */ /* 0x000fe20007f9e0ff */
[----:B------:R-:W-:Y:S01]  /*24c0*/  CS2R R76, SRZ ;  /* 0x00000000004c7805 */ /* 0x000fe2000001ff00 */
[-C--:B------:R-:W-:Y:S01]  /*24d0*/  LEA.HI.X.SX32 R185, R29, R56.reuse, 0x1, P2 ;  /* 0x000000381db97211 */ /* 0x080fe200010f0eff */
[----:B------:R-:W-:Y:S01]  /*24e0*/  IMAD R29, R141, 0x3, RZ ;  /* 0x000000038d1d7824 */ /* 0x000fe200078e02ff */
[----:B------:R-:W-:Y:S01]  /*24f0*/  LEA.HI.X.SX32 R183, R8, R56, 0x1, P3 ;  /* 0x0000003808b77211 */ /* 0x000fe200018f0eff */
[----:B------:R-:W-:Y:S01]  /*2500*/  CS2R R78, SRZ ;  /* 0x00000000004e7805 */ /* 0x000fe2000001ff00 */
[-C--:B------:R-:W-:Y:S01]  /*2510*/  LEA.HI.X.SX32 R221, R129, R241.reuse, 0x1, P6 ;  /* 0x000000f181dd7211 */ /* 0x080fe200030f0eff */
[----:B------:R-:W-:Y:S01]  /*2520*/  CS2R R80, SRZ ;  /* 0x0000000000507805 */ /* 0x000fe2000001ff00 */
[-C--:B------:R-:W-:Y:S01]  /*2530*/  IADD3 R218, P3, R219, R240.reuse, RZ ;  /* 0x000000f0dbda7210 */ /* 0x080fe20007f7e0ff */
[----:B------:R-:W-:Y:S01]  /*2540*/  CS2R R82, SRZ ;  /* 0x0000000000527805 */ /* 0x000fe2000001ff00 */
[-C--:B------:R-:W-:Y:S01]  /*2550*/  LEA.HI.X.SX32 R223, R127, R241.reuse, 0x1, P5 ;  /* 0x000000f17fdf7211 */ /* 0x080fe200028f0eff */
[----:B------:R-:W-:Y:S01]  /*2560*/  CS2R R100, SRZ ;  /* 0x0000000000647805 */ /* 0x000fe2000001ff00 */
[-C--:B------:R-:W-:Y:S01]  /*2570*/  LEA.HI.X.SX32 R231, R33, R241.reuse, 0x1, P4 ;  /* 0x000000f121e77211 */ /* 0x080fe200020f0eff */
[----:B------:R-:W-:Y:S01]  /*2580*/  CS2R R102, SRZ ;  /* 0x0000000000667805 */ /* 0x000fe2000001ff00 */
[-C--:B------:R-:W-:Y:S01]  /*2590*/  IADD3 R228, P6, R133, R240.reuse, RZ ;  /* 0x000000f085e47210 */ /* 0x080fe20007fde0ff */
[----:B------:R-:W-:Y:S01]  /*25a0*/  CS2R R84, SRZ ;  /* 0x0000000000547805 */ /* 0x000fe2000001ff00 */
[-C--:B------:R-:W-:Y:S01]  /*25b0*/  IADD3 R216, P5, R217, R240.reuse, RZ ;  /* 0x000000f0d9d87210 */ /* 0x080fe20007fbe0ff */
[----:B------:R-:W-:Y:S01]  /*25c0*/  CS2R R86, SRZ ;  /* 0x0000000000567805 */ /* 0x000fe2000001ff00 */
[-C--:B------:R-:W-:Y:S01]  /*25d0*/  IADD3 R234, P4, R57, R240.reuse, RZ ;  /* 0x000000f039ea7210 */ /* 0x080fe20007f9e0ff */
[----:B------:R-:W-:Y:S01]  /*25e0*/  CS2R R88, SRZ ;  /* 0x0000000000587805 */ /* 0x000fe2000001ff00 */
[----:B------:R-:W-:Y:S01]  /*25f0*/  SHF.L.U32 R25, R141, 0x1, RZ ;  /* 0x000000018d197819 */ /* 0x000fe200000006ff */
[----:B------:R-:W-:Y:S01]  /*2600*/  CS2R R90, SRZ ;  /* 0x00000000005a7805 */ /* 0x000fe2000001ff00 */
[-C--:B------:R-:W-:Y:S01]  /*2610*/  LEA.HI.X.SX32 R219, R131, R241.reuse, 0x1, P3 ;  /* 0x000000f183db7211 */ /* 0x080fe200018f0eff */
[----:B------:R-:W-:Y:S01]  /*2620*/  CS2R R92, SRZ ;  /* 0x00000000005c7805 */ /* 0x000fe2000001ff00 */
[-C--:B------:R-:W-:Y:S01]  /*2630*/  LEA.HI.X.SX32 R229, R57, R241.reuse, 0x1, P6 ;  /* 0x000000f139e57211 */ /* 0x080fe200030f0eff */
[----:B------:R-:W-:Y:S01]  /*2640*/  CS2R R94, SRZ ;  /* 0x00000000005e7805 */ /* 0x000fe2000001ff00 */
[-C--:B------:R-:W-:Y:S01]  /*2650*/  IADD3 R214, P3, R215, R240.reuse, RZ ;  /* 0x000000f0d7d67210 */ /* 0x080fe20007f7e0ff */
[----:B------:R-:W-:Y:S01]  /*2660*/  CS2R R96, SRZ ;  /* 0x0000000000607805 */ /* 0x000fe2000001ff00 */
[----:B------:R-:W-:Y:S01]  /*2670*/  LEA.HI.X.SX32 R235, R29, R241, 0x1, P4 ;  /* 0x000000f11deb7211 */ /* 0x000fe200020f0eff */
[----:B------:R-:W-:Y:S01]  /*2680*/  CS2R R98, SRZ ;  /* 0x0000000000627805 */ /* 0x000fe2000001ff00 */
[----:B------:R-:W-:-:S02]  /*2690*/  IADD3 R226, P6, R137, R240, RZ ;  /* 0x000000f089e27210 */ /* 0x000fc40007fde0ff */
[-C--:B------:R-:W-:Y:S02]  /*26a0*/  LEA.HI.X.SX32 R217, R133, R241.reuse, 0x1, P5 ;  /* 0x000000f185d97211 */ /* 0x080fe400028f0eff */
[----:B------:R-:W-:Y:S02]  /*26b0*/  SHF.R.U32.HI R21, RZ, 0x3, R7 ;  /* 0x00000003ff157819 */ /* 0x000fe40000011607 */
[-C--:B------:R-:W-:Y:S02]  /*26c0*/  IADD3 R212, P4, R213, R240.reuse, RZ ;  /* 0x000000f0d5d47210 */ /* 0x080fe40007f9e0ff */
[----:B------:R-:W-:Y:S02]  /*26d0*/  IADD3 R238, P5, R25, R240, RZ ;  /* 0x000000f019ee7210 */ /* 0x000fe40007fbe0ff */
[-C--:B------:R-:W-:Y:S02]  /*26e0*/  LEA.HI.X.SX32 R215, R135, R241.reuse, 0x1, P3 ;  /* 0x000000f187d77211 */ /* 0x080fe400018f0eff */
[----:B------:R-:W-:-:S02]  /*26f0*/  LEA.HI.X.SX32 R227, R59, R241, 0x1, P6 ;  /* 0x000000f13be37211 */ /* 0x000fc400030f0eff */
[----:B------:R-:W-:Y:S02]  /*2700*/  LOP3.LUT R62, R13, 0x10, R58, 0x78, !PT ;  /* 0x000000100d3e7812 */ /* 0x000fe400078e783a */
[----:B------:R-:W-:Y:S02]  /*2710*/  LOP3.LUT R56, R21, 0x4, RZ, 0xc0, !PT ;  /* 0x0000000415387812 */ /* 0x000fe400078ec0ff */
[----:B------:R-:W-:Y:S02]  /*2720*/  LOP3.LUT R23, R58, 0x38, RZ, 0xc0, !PT ;  /* 0x000000383a177812 */ /* 0x000fe400078ec0ff */
[CC--:B------:R-:W-:Y:S02]  /*2730*/  LEA R236, P3, R141.reuse, R240.reuse, 0x2 ;  /* 0x000000f08dec7211 */ /* 0x0c0fe400078610ff */
[----:B------:R-:W-:Y:S01]  /*2740*/  LEA R232, P6, R141, R240, 0x3 ;  /* 0x000000f08de87211 */ /* 0x000fe200078c18ff */
[----:B------:R-:W-:Y:S01]  /*2750*/  IMAD.IADD R21, R23, 0x1, R56 ;  /* 0x0000000117157824 */ /* 0x000fe200078e0238 */
[----:B------:R-:W-:-:S02]  /*2760*/  LEA.HI.X.SX32 R213, R137, R241, 0x1, P4 ;  /* 0x000000f189d57211 */ /* 0x000fc400020f0eff */
[C---:B------:R-:W-:Y:S02]  /*2770*/  LEA.HI.X.SX32 R239, R141.reuse, R241, 0x1, P5 ;  /* 0x000000f18def7211 */ /* 0x040fe400028f0eff */
[----:B------:R-:W-:Y:S02]  /*2780*/  SHF.L.U32 R51, R168, 0x1, RZ ;  /* 0x00000001a8337819 */ /* 0x000fe400000006ff */
[C---:B------:R-:W-:Y:S02]  /*2790*/  SHF.L.U32 R125, R141.reuse, 0x3, RZ ;  /* 0x000000038d7d7819 */ /* 0x040fe400000006ff */
[-C--:B------:R-:W-:Y:S02]  /*27a0*/  LEA R224, P4, R141, R240.reuse, 0x4 ;  /* 0x000000f08de07211 */ /* 0x080fe400078820ff */
[----:B------:R-:W-:Y:S02]  /*27b0*/  IADD3 R210, P5, R211, R240, RZ ;  /* 0x000000f0d3d27210 */ /* 0x000fe40007fbe0ff */
[----:B------:R-:W-:-:S02]  /*27c0*/  IADD3 R13, R62, R43, R41 ;  /* 0x0000002b3e0d7210 */ /* 0x000fc40007ffe029 */
[----:B------:R-:W-:Y:S01]  /*27d0*/  LOP3.LUT P2, RZ, R7, 0x1, RZ, 0xc0, !PT ;  /* 0x0000000107ff7812 */ /* 0x000fe2000784c0ff */
[----:B------:R-:W-:Y:S01]  /*27e0*/  CS2R R62, SRZ ;  /* 0x00000000003e7805 */ /* 0x000fe2000001ff00 */
[----:B------:R-:W-:Y:S02]  /*27f0*/  LOP3.LUT R15, R60, 0x10, R7, 0x78, !PT ;  /* 0x000000103c0f7812 */ /* 0x000fe400078e7807 */
[-C--:B------:R-:W-:Y:S01]  /*2800*/  LEA.HI.X.SX32 R237, R25, R241.reuse, 0x1, P3 ;  /* 0x000000f119ed7211 */ /* 0x080fe200018f0eff */
[----:B------:R-:W-:Y:S01]  /*2810*/  CS2R R60, SRZ ;  /* 0x00000000003c7805 */ /* 0x000fe2000001ff00 */
[----:B------:R-:W-:Y:S02]  /*2820*/  LEA.HI.X.SX32 R233, R31, R241, 0x1, P6 ;  /* 0x000000f11fe97211 */ /* 0x000fe400030f0eff */
[----:B------:R-:W-:Y:S02]  /*2830*/  MOV R176, 0xff800000 ;  /* 0xff80000000b07802 */ /* 0x000fe40000000f00 */
[----:B------:R-:W-:-:S02]  /*2840*/  MOV R7, RZ ;  /* 0x000000ff00077202 */ /* 0x000fc40000000f00 */
[----:B------:R-:W-:Y:S02]  /*2850*/  MOV R174, 0xff800000 ;  /* 0xff80000000ae7802 */ /* 0x000fe40000000f00 */
[----:B------:R-:W-:Y:S02]  /*2860*/  MOV R172, 0xff800000 ;  /* 0xff80000000ac7802 */ /* 0x000fe40000000f00 */
[----:B------:R-:W-:Y:S02]  /*2870*/  MOV R170, 0xff800000 ;  /* 0xff80000000aa7802 */ /* 0x000fe40000000f00 */
[----:B------:R-:W-:Y:S02]  /*2880*/  MOV R8, RZ ;  /* 0x000000ff00087202 */ /* 0x000fe40000000f00 */
[----:B------:R-:W-:Y:S02]  /*2890*/  MOV R163, 0x3f800000 ;  /* 0x3f80000000a37802 */ /* 0x000fe40000000f00 */
[----:B------:R-:W-:-:S02]  /*28a0*/  MOV R161, 0x3f800000 ;  /* 0x3f80000000a17802 */ /* 0x000fc40000000f00 */
[----:B------:R-:W-:Y:S02]  /*28b0*/  MOV R55, 0x3f800000 ;  /* 0x3f80000000377802 */ /* 0x000fe40000000f00 */
[----:B------:R-:W-:Y:S02]  /*28c0*/  ISETP.LT.U32.AND P0, PT, R168, 0x40, !P0 ;  /* 0x00000040a800780c */ /* 0x000fe40004701070 */
[C---:B------:R-:W-:Y:S02]  /*28d0*/  LOP3.LUT R49, R51.reuse, 0x10, RZ, 0x3c, !PT ;  /* 0x0000001033317812 */ /* 0x040fe400078e3cff */
[C---:B------:R-:W-:Y:S02]  /*28e0*/  LOP3.LUT R47, R51.reuse, 0x20, RZ, 0x3c, !PT ;  /* 0x00000020332f7812 */ /* 0x040fe400078e3cff */
[C---:B------:R-:W-:Y:S02]  /*28f0*/  LOP3.LUT R45, R51.reuse, 0x30, RZ, 0x3c, !PT ;  /* 0x00000030332d7812 */ /* 0x040fe400078e3cff */
[----:B------:R-:W-:-:S02]  /*2900*/  LOP3.LUT R43, R51, 0x40, RZ, 0x3c, !PT ;  /* 0x00000040332b7812 */ /* 0x000fc400078e3cff */
[C---:B------:R-:W-:Y:S02]  /*2910*/  LOP3.LUT R41, R51.reuse, 0x50, RZ, 0x3c, !PT ;  /* 0x0000005033297812 */ /* 0x040fe400078e3cff */
[C---:B------:R-:W-:Y:S02]  /*2920*/  LOP3.LUT R39, R51.reuse, 0x60, RZ, 0x3c, !PT ;  /* 0x0000006033277812 */ /* 0x040fe400078e3cff */
[----:B------:R-:W-:Y:S02]  /*2930*/  LOP3.LUT R37, R51, 0x70, RZ, 0x3c, !PT ;  /* 0x0000007033257812 */ /* 0x000fe400078e3cff */
[-C--:B------:R-:W-:Y:S02]  /*2940*/  LEA.HI.X.SX32 R225, R125, R241.reuse, 0x1, P4 ;  /* 0x000000f17de17211 */ /* 0x080fe400020f0eff */
[----:B------:R-:W-:Y:S02]  /*2950*/  LEA.HI.X.SX32 R211, R139, R241, 0x1, P5 ;  /* 0x000000f18bd37211 */ /* 0x000fe400028f0eff */
[----:B------:R-:W-:-:S02]  /*2960*/  LOP3.LUT R33, R35, 0x20, RZ, 0x3c, !PT ;  /* 0x0000002023217812 */ /* 0x000fc400078e3cff */
[C---:B------:R-:W-:Y:S02]  /*2970*/  LOP3.LUT R31, R35.reuse, 0x40, RZ, 0x3c, !PT ;  /* 0x00000040231f7812 */ /* 0x040fe400078e3cff */
[----:B------:R-:W-:Y:S02]  /*2980*/  LOP3.LUT R29, R35, 0x60, RZ, 0x3c, !PT ;  /* 0x00000060231d7812 */ /* 0x000fe400078e3cff */
[----:B------:R-:W-:Y:S02]  /*2990*/  LOP3.LUT R25, R27, 0x40, RZ, 0x3c, !PT ;  /* 0x000000401b197812 */ /* 0x000fe400078e3cff */
.L_x_1:
[----:B------:R-:W-:-:S04]  /*29a0*/  IMAD.WIDE R56, R17, 0x2, R240 ;  /* 0x0000000211387825 */ /* 0x000fc800078e02f0 */
[C---:B------:R-:W-:Y:S01]  /*29b0*/  IMAD.WIDE R134, R17.reuse, 0x2, R234 ;  /* 0x0000000211867825 */ /* 0x040fe200078e02ea */
[----:B------:R0:W2:Y:S03]  /*29c0*/  LDG.E.U16 R140, [R56.64] ;  /* 0x00000004388c7981 */ /* 0x0000a6000c1e1500 */
[C---:B------:R-:W-:Y:S01]  /*29d0*/  IMAD.WIDE R138, R17.reuse, 0x2, R238 ;  /* 0x00000002118a7825 */ /* 0x040fe200078e02ee */
[----:B------:R1:W3:Y:S03]  /*29e0*/  LDG.E.U16 R146, [R134.64] ;  /* 0x0000000486927981 */ /* 0x0002e6000c1e1500 */
[C---:B------:R-:W-:Y:S01]  /*29f0*/  IMAD.WIDE R132, R17.reuse, 0x2, R232 ;  /* 0x0000000211847825 */ /* 0x040fe200078e02e8 */
[----:B------:R4:W5:Y:S03]  /*2a00*/  LDG.E.U16 R142, [R138.64] ;  /* 0x000000048a8e7981 */ /* 0x000966000c1e1500 */
[C---:B------:R-:W-:Y:S01]  /*2a10*/  IMAD.WIDE R130, R17.reuse, 0x2, R230 ;  /* 0x0000000211827825 */ /* 0x040fe200078e02e6 */
[----:B------:R0:W3:Y:S03]  /*2a20*/  LDG.E.U16 R148, [R132.64] ;  /* 0x0000000484947981 */ /* 0x0000e6000c1e1500 */
[C---:B------:R-:W-:Y:S01]  /*2a30*/  IMAD.WIDE R128, R17.reuse, 0x2, R224 ;  /* 0x0000000211807825 */ /* 0x040fe200078e02e0 */
[----:B------:R0:W3:Y:S03]  /*2a40*/  LDG.E.U16 R150, [R130.64] ;  /* 0x0000000482967981 */ /* 0x0000e6000c1e1500 */
[C---:B------:R-:W-:Y:S01]  /*2a50*/  IMAD.WIDE R126, R17.reuse, 0x2, R222 ;  /* 0x00000002117e7825 */ /* 0x040fe200078e02de */
[----:B------:R0:W3:Y:S03]  /*2a60*/  LDG.E.U16 R152, [R128.64] ;  /* 0x0000000480987981 */ /* 0x0000e6000c1e1500 */
[----:B------:R-:W-:-:S02]  /*2a70*/  IMAD.WIDE R136, R17, 0x2, R236 ;  /* 0x0000000211887825 */ /* 0x000fc400078e02ec */
[----:B------:R-:W5:Y:S02]  /*2a80*/  LDG.E.U16 R126, [R126.64] ;  /* 0x000000047e7e7981 */ /* 0x000f64000c1e1500 */
[C---:B------:R-:W-:Y:S02]  /*2a90*/  IMAD.WIDE R124, R17.reuse, 0x2, R220 ;  /* 0x00000002117c7825 */ /* 0x040fe400078e02dc */
[----:B------:R1:W5:Y:S02]  /*2aa0*/  LDG.E.U16 R144, [R136.64] ;  /* 0x0000000488907981 */ /* 0x000364000c1e1500 */
[C---:B------:R-:W-:Y:S02]  /*2ab0*/  IMAD.WIDE R58, R17.reuse, 0x2, R218 ;  /* 0x00000002113a7825 */ /* 0x040fe400078e02da */
[----:B------:R4:W5:Y:S02]  /*2ac0*/  LDG.E.U16 R154, [R124.64] ;  /* 0x000000047c9a7981 */ /* 0x000964000c1e1500 */
[----:B0-----:R-:W-:-:S02]  /*2ad0*/  IMAD.WIDE R56, R17, 0x2, R216 ;  /* 0x0000000211387825 */ /* 0x001fc400078e02d8 */
[----:B------:R-:W5:Y:S02]  /*2ae0*/  LDG.E.U16 R58, [R58.64] ;  /* 0x000000043a3a7981 */ /* 0x000f64000c1e1500 */
[C---:B-1----:R-:W-:Y:S02]  /*2af0*/  IMAD.WIDE R134, R17.reuse, 0x2, R214 ;  /* 0x0000000211867825 */ /* 0x042fe400078e02d6 */
[----:B------:R-:W5:Y:S02]  /*2b00*/  LDG.E.U16 R156, [R56.64] ;  /* 0x00000004389c7981 */ /* 0x000f64000c1e1500 */
[C---:B----4-:R-:W-:Y:S02]  /*2b10*/  IMAD.WIDE R138, R17.reuse, 0x2, R228 ;  /* 0x00000002118a7825 */ /* 0x050fe400078e02e4 */
[----:B------:R-:W4:Y:S02]  /*2b20*/  LDG.E.U16 R158, [R134.64] ;  /* 0x00000004869e7981 */ /* 0x000f24000c1e1500 */
[----:B------:R-:W-:-:S02]  /*2b30*/  IMAD.WIDE R132, R17, 0x2, R212 ;  /* 0x0000000211847825 */ /* 0x000fc400078e02d4 */
[----:B------:R-:W4:Y:S02]  /*2b40*/  LDG.E.U16 R128, [R138.64] ;  /* 0x000000048a807981 */ /* 0x000f24000c1e1500 */
[C---:B------:R-:W-:Y:S02]  /*2b50*/  IMAD.WIDE R130, R17.reuse, 0x2, R210 ;  /* 0x0000000211827825 */ /* 0x040fe400078e02d2 */
[----:B------:R-:W4:Y:S02]  /*2b60*/  LDG.E.U16 R242, [R132.64] ;  /* 0x0000000484f27981 */ /* 0x000f24000c1e1500 */
[----:B------:R-:W-:Y:S02]  /*2b70*/  IMAD.WIDE R136, R17, 0x2, R226 ;  /* 0x0000000211887825 */ /* 0x000fe400078e02e2 */
[----:B------:R-:W4:Y:S04]  /*2b80*/  LDG.E.U16 R130, [R130.64] ;  /* 0x0000000482827981 */ /* 0x000f28000c1e1500 */
[----:B------:R-:W4:Y:S04]  /*2b90*/  LDG.E.U16 R124, [R136.64] ;  /* 0x00000004887c7981 */ /* 0x000f28000c1e1500 */
[----:B------:R-:W-:Y:S06]  /*2ba0*/  BAR.SYNC.DEFER_BLOCKING 0x0 ;  /* 0x0000000000007b1d */ /* 0x000fec0000010000 */
[----:B--2---:R-:W-:Y:S04]  /*2bb0*/  STS.U16 [R51+0x4000], R140 ;  /* 0x0040008c33007388 */ /* 0x004fe80000000400 */
[----:B---3--:R-:W-:Y:S04]  /*2bc0*/  STS.U16 [R51+0x4800], R152 ;  /* 0x0048009833007388 */ /* 0x008fe80000000400 */
        /* <DEDUP_REMOVED lines=9> */
[----:B----4-:R-:W-:Y:S04]  /*2c60*/  STS.U16 [R41+0x4d00], R158 ;  /* 0x004d009e29007388 */ /* 0x010fe80000000400 */
[----:B------:R-:W-:Y:S04]  /*2c70*/  STS.U16 [R39+0x4600], R128 ;  /* 0x0046008027007388 */ /* 0x000fe80000000400 */
[----:B------:R-:W-:Y:S04]  /*2c80*/  STS.U16 [R39+0x4e00], R242 ;  /* 0x004e00f227007388 */ /* 0x000fe80000000400 */
[----:B------:R-:W-:Y:S04]  /*2c90*/  STS.U16 [R37+0x4700], R124 ;  /* 0x0047007c25007388 */ /* 0x000fe80000000400 */
[----:B------:R-:W-:Y:S04]  /*2ca0*/  STS.U16 [R37+0x4f00], R130 ;  /* 0x004f008225007388 */ /* 0x000fe80000000400 */
[----:B------:R-:W-:Y:S06]  /*2cb0*/  BAR.SYNC.DEFER_BLOCKING 0x0 ;  /* 0x0000000000007b1d */ /* 0x000fec0000010000 */
[----:B------:R-:W-:Y:S04]  /*2cc0*/  LDSM.16.MT88.4 R132, [R35] ;  /* 0x000000002384783b */ /* 0x000fe80000004200 */
[----:B------:R-:W0:Y:S04]  /*2cd0*/  LDSM.16.M88.4 R144, [R27+0x4000] ;  /* 0x004000001b90783b */ /* 0x000e280000000200 */
[----:B------:R-:W1:Y:S04]  /*2ce0*/  LDSM.16.MT88.4 R56, [R33] ;  /* 0x000000002138783b */ /* 0x000e680000004200 */
[----:B------:R-:W2:Y:S04]  /*2cf0*/  LDSM.16.MT88.4 R152, [R31] ;  /* 0x000000001f98783b */ /* 0x000ea80000004200 */
[----:B------:R-:W3:Y:S04]  /*2d00*/  LDSM.16.MT88.4 R148, [R29] ;  /* 0x000000001d94783b */ /* 0x000ee80000004200 */
[----:B------:R-:W4:Y:S04]  /*2d10*/  LDSM.16.MT88.4 R136, [R35+0x800] ;  /* 0x000800002388783b */ /* 0x000f280000004200 */
[----:B------:R-:W5:Y:S04]  /*2d20*/  LDSM.16.MT88.4 R140, [R33+0x800] ;  /* 0x00080000218c783b */ /* 0x000f680000004200 */
[----:B------:R-:W3:Y:S04]  /*2d30*/  LDSM.16.MT88.4 R124, [R31+0x800] ;  /* 0x000800001f7c783b */ /* 0x000ee80000004200 */
[----:B------:R-:W4:Y:S04]  /*2d40*/  LDSM.16.MT88.4 R128, [R29+0x800] ;  /* 0x000800001d80783b */ /* 0x000f280000004200 */
[----:B------:R-:W-:Y:S01]  /*2d50*/  LDSM.16.MT88.4 R156, [R33+0x1800] ;  /* 0x00180000219c783b */ /* 0x000fe20000004200 */
[-C--:B0-----:R-:W-:Y:S08]  /*2d60*/  HMMA.16816.F32.BF16 R132, R132, R144.reuse, RZ ;  /* 0x000000908484723c */ /* 0x081ff000000418ff */
[-C--:B-1----:R-:W-:Y:S08]  /*2d70*/  HMMA.16816.F32.BF16 R56, R56, R144.reuse, RZ ;  /* 0x000000903838723c */ /* 0x082ff000000418ff */
[-C--:B--2---:R-:W-:Y:S08]  /*2d80*/  HMMA.16816.F32.BF16 R152, R152, R144.reuse, RZ ;  /* 0x000000909898723c */ /* 0x084ff000000418ff */
[----:B---3--:R-:W-:Y:S08]  /*2d90*/  HMMA.16816.F32.BF16 R148, R148, R144, RZ ;  /* 0x000000909494723c */ /* 0x008ff000000418ff */
[-C--:B----4-:R-:W-:Y:S01]  /*2da0*/  HMMA.16816.F32.BF16 R136, R136, R146.reuse, R132 ;  /* 0x000000928888723c */ /* 0x090fe20000041884 */
[----:B------:R-:W-:Y:S07]  /*2db0*/  LDSM.16.M88.4 R132, [R25+0x4000] ;  /* 0x004000001984783b */ /* 0x000fee0000000200 */
[-C--:B-----5:R-:W-:Y:S01]  /*2dc0*/  HMMA.16816.F32.BF16 R140, R140, R146.reuse, R56 ;  /* 0x000000928c8c723c */ /* 0x0a0fe20000041838 */
[----:B------:R-:W0:Y:S07]  /*2dd0*/  LDSM.16.MT88.4 R56, [R35+0x1000] ;  /* 0x001000002338783b */ /* 0x000e2e0000004200 */
[-C--:B------:R-:W-:Y:S01]  /*2de0*/  HMMA.16816.F32.BF16 R124, R124, R146.reuse, R152 ;  /* 0x000000927c7c723c */ /* 0x080fe20000041898 */
[----:B------:R-:W1:Y:S07]  /*2df0*/  LDSM.16.MT88.4 R152, [R33+0x1000] ;  /* 0x001000002198783b */ /* 0x000e6e0000004200 */
[----:B------:R-:W-:Y:S01]  /*2e00*/  HMMA.16816.F32.BF16 R128, R128, R146, R148 ;  /* 0x000000928080723c */ /* 0x000fe20000041894 */
[----:B------:R-:W2:Y:S04]  /*2e10*/  LDSM.16.MT88.4 R148, [R31+0x1000] ;  /* 0x001000001f94783b */ /* 0x000ea80000004200 */
[----:B------:R-:W3:Y:S03]  /*2e20*/  LDSM.16.MT88.4 R144, [R29+0x1000] ;  /* 0x001000001d90783b */ /* 0x000ee60000004200 */
[-C--:B0-----:R-:W-:Y:S01]  /*2e30*/  HMMA.16816.F32.BF16 R136, R56, R132.reuse, R136 ;  /* 0x000000843888723c */ /* 0x081fe20000041888 */
[----:B------:R-:W0:Y:S07]  /*2e40*/  LDSM.16.MT88.4 R56, [R35+0x1800] ;  /* 0x001800002338783b */ /* 0x000e2e0000004200 */
[-C--:B-1----:R-:W-:Y:S01]  /*2e50*/  HMMA.16816.F32.BF16 R140, R152, R132.reuse, R140 ;  /* 0x00000084988c723c */ /* 0x082fe2000004188c */
[----:B------:R-:W1:Y:S07]  /*2e60*/  LDSM.16.MT88.4 R152, [R31+0x1800] ;  /* 0x001800001f98783b */ /* 0x000e6e0000004200 */
[-C--:B--2---:R-:W-:Y:S01]  /*2e70*/  HMMA.16816.F32.BF16 R124, R148, R132.reuse, R124 ;  /* 0x00000084947c723c */ /* 0x084fe2000004187c */
[----:B------:R-:W2:Y:S07]  /*2e80*/  LDSM.16.MT88.4 R148, [R29+0x1800] ;  /* 0x001800001d94783b */ /* 0x000eae0000004200 */
[----:B---3--:R-:W-:Y:S01]  /*2e90*/  HMMA.16816.F32.BF16 R128, R144, R132, R128 ;  /* 0x000000849080723c */ /* 0x008fe20000041880 */
[----:B------:R-:W-:Y:S07]  /*2ea0*/  LDSM.16.MT88.4 R144, [R35+0x2000] ;  /* 0x002000002390783b */ /* 0x000fee0000004200 */
[-C--:B------:R-:W-:Y:S01]  /*2eb0*/  HMMA.16816.F32.BF16 R140, R156, R134.reuse, R140 ;  /* 0x000000869c8c723c */ /* 0x080fe2000004188c */
[----:B------:R-:W-:Y:S07]  /*2ec0*/  LDSM.16.MT88.4 R156, [R33+0x2000] ;  /* 0x00200000219c783b */ /* 0x000fee0000004200 */
[-C--:B0-----:R-:W-:Y:S01]  /*2ed0*/  HMMA.16816.F32.BF16 R136, R56, R134.reuse, R136 ;  /* 0x000000863888723c */ /* 0x081fe20000041888 */
[----:B------:R-:W0:Y:S07]  /*2ee0*/  LDSM.16.M88.4 R56, [R27+0x4080] ;  /* 0x004080001b38783b */ /* 0x000e2e0000000200 */
[-C--:B-1----:R-:W-:Y:S01]  /*2ef0*/  HMMA.16816.F32.BF16 R124, R152, R134.reuse, R124 ;  /* 0x00000086987c723c */ /* 0x082fe2000004187c */
[----:B------:R-:W-:Y:S07]  /*2f00*/  LDSM.16.MT88.4 R152, [R29+0x2000] ;  /* 0x002000001d98783b */ /* 0x000fee0000004200 */
[----:B--2---:R-:W-:Y:S01]  /*2f10*/  HMMA.16816.F32.BF16 R132, R148, R134, R128 ;  /* 0x000000869484723c */ /* 0x004fe20000041880 */
[----:B------:R-:W1:Y:S04]  /*2f20*/  LDSM.16.MT88.4 R128, [R31+0x2000] ;  /* 0x002000001f80783b */ /* 0x000e680000004200 */
[----:B------:R-:W-:Y:S03]  /*2f30*/  LDSM.16.MT88.4 R148, [R33+0x2800] ;  /* 0x002800002194783b */ /* 0x000fe60000004200 */
[-C--:B0-----:R-:W-:Y:S01]  /*2f40*/  HMMA.16816.F32.BF16 R136, R144, R56.reuse, R136 ;  /* 0x000000389088723c */ /* 0x081fe20000041888 */
[----:B------:R-:W0:Y:S07]  /*2f50*/  LDSM.16.MT88.4 R144, [R35+0x2800] ;  /* 0x002800002390783b */ /* 0x000e2e0000004200 */
[-C--:B-1----:R-:W-:Y:S01]  /*2f60*/  HMMA.16816.F32.BF16 R124, R128, R56.reuse, R124 ;  /* 0x00000038807c723c */ /* 0x082fe2000004187c */
[----:B------:R-:W1:Y:S07]  /*2f70*/  LDSM.16.MT88.4 R128, [R31+0x2800] ;  /* 0x002800001f80783b */ /* 0x000e6e0000004200 */
[-C--:B------:R-:W-:Y:S01]  /*2f80*/  HMMA.16816.F32.BF16 R140, R156, R56.reuse, R140 ;  /* 0x000000389c8c723c */ /* 0x080fe2000004188c */
[----:B------:R-:W2:Y:S07]  /*2f90*/  LDSM.16.MT88.4 R156, [R29+0x2800] ;  /* 0x002800001d9c783b */ /* 0x000eae0000004200 */
[----:B------:R-:W-:Y:S01]  /*2fa0*/  HMMA.16816.F32.BF16 R132, R152, R56, R132 ;  /* 0x000000389884723c */ /* 0x000fe20000041884 */
[----:B------:R-:W-:Y:S07]  /*2fb0*/  LDSM.16.MT88.4 R152, [R35+0x3000] ;  /* 0x003000002398783b */ /* 0x000fee0000004200 */
[-C--:B0-----:R-:W-:Y:S01]  /*2fc0*/  HMMA.16816.F32.BF16 R136, R144, R58.reuse, R136 ;  /* 0x0000003a9088723c */ /* 0x081fe20000041888 */
[----:B------:R-:W0:Y:S07]  /*2fd0*/  LDSM.16.M88.4 R144, [R25+0x4080] ;  /* 0x004080001990783b */ /* 0x000e2e0000000200 */
[-C--:B------:R-:W-:Y:S01]  /*2fe0*/  HMMA.16816.F32.BF16 R148, R148, R58.reuse, R140 ;  /* 0x0000003a9494723c */ /* 0x080fe2000004188c */
[----:B------:R-:W3:Y:S07]  /*2ff0*/  LDSM.16.MT88.4 R140, [R33+0x3000] ;  /* 0x00300000218c783b */ /* 0x000eee0000004200 */
[-C--:B-1----:R-:W-:Y:S01]  /*3000*/  HMMA.16816.F32.BF16 R124, R128, R58.reuse, R124 ;  /* 0x0000003a807c723c */ /* 0x082fe2000004187c */
[----:B------:R-:W1:Y:S07]  /*3010*/  LDSM.16.MT88.4 R128, [R31+0x3000] ;  /* 0x003000001f80783b */ /* 0x000e6e0000004200 */
[----:B--2---:R-:W-:Y:S01]  /*3020*/  HMMA.16816.F32.BF16 R132, R156, R58, R132 ;  /* 0x0000003a9c84723c */ /* 0x004fe20000041884 */
[----:B------:R-:W2:Y:S04]  /*3030*/  LDSM.16.MT88.4 R56, [R29+0x3000] ;  /* 0x003000001d38783b */ /* 0x000ea80000004200 */
[----:B------:R-:W-:Y:S03]  /*3040*/  LDSM.16.MT88.4 R156, [R29+0x3800] ;  /* 0x003800001d9c783b */ /* 0x000fe60000004200 */
[-C--:B0-----:R-:W-:Y:S01]  /*3050*/  HMMA.16816.F32.BF16 R136, R152, R144.reuse, R136 ;  /* 0x000000909888723c */ /* 0x081fe20000041888 */
[----:B------:R-:W0:Y:S07]  /*3060*/  LDSM.16.MT88.4 R152, [R35+0x3800] ;  /* 0x003800002398783b */ /* 0x000e2e0000004200 */
[-C--:B---3--:R-:W-:Y:S01]  /*3070*/  HMMA.16816.F32.BF16 R140, R140, R144.reuse, R148 ;  /* 0x000000908c8c723c */ /* 0x088fe20000041894 */
[----:B------:R-:W3:Y:S07]  /*3080*/  LDSM.16.MT88.4 R148, [R33+0x3800] ;  /* 0x003800002194783b */ /* 0x000eee0000004200 */
[-C--:B-1----:R-:W-:Y:S01]  /*3090*/  HMMA.16816.F32.BF16 R124, R128, R144.reuse, R124 ;  /* 0x00000090807c723c */ /* 0x082fe2000004187c */
[----:B------:R-:W1:Y:S07]  /*30a0*/  LDSM.16.MT88.4 R128, [R31+0x3800] ;  /* 0x003800001f80783b */ /* 0x000e6e0000004200 */
[----:B--2---:R-:W-:Y:S08]  /*30b0*/  HMMA.16816.F32.BF16 R56, R56, R144, R132 ;  /* 0x000000903838723c */ /* 0x004ff00000041884 */
[-C--:B0-----:R-:W-:Y:S08]  /*30c0*/  HMMA.16816.F32.BF16 R136, R152, R146.reuse, R136 ;  /* 0x000000929888723c */ /* 0x081ff00000041888 */
[-C--:B---3--:R-:W-:Y:S08]  /*30d0*/  HMMA.16816.F32.BF16 R140, R148, R146.reuse, R140 ;  /* 0x00000092948c723c */ /* 0x088ff0000004188c */
[-C--:B-1----:R-:W-:Y:S08]  /*30e0*/  HMMA.16816.F32.BF16 R124, R128, R146.reuse, R124 ;  /* 0x00000092807c723c */ /* 0x082ff0000004187c */
[----:B------:R-:W-:Y:S01]  /*30f0*/  HMMA.16816.F32.BF16 R56, R156, R146, R56 ;  /* 0x000000929c38723c */ /* 0x000fe20000041838 */
[----:B------:R-:W-:-:S02]  /*3100*/  FMUL R128, R136, c[0x0][0x188] ;  /* 0x0000620088807a20 */ /* 0x000fc40000400000 */
[----:B------:R-:W-:Y:S02]  /*3110*/  FMUL R129, R137, c[0x0][0x188] ;  /* 0x0000620089817a20 */ /* 0x000fe40000400000 */
[----:B------:R-:W-:Y:S02]  /*3120*/  FMUL R130, R138, c[0x0][0x188] ;  /* 0x000062008a827a20 */ /* 0x000fe40000400000 */
[----:B------:R-:W-:Y:S02]  /*3130*/  FMUL R131, R139, c[0x0][0x188] ;  /* 0x000062008b837a20 */ /* 0x000fe40000400000 */
[----:B------:R-:W-:Y:S02]  /*3140*/  FMUL R132, R140, c[0x0][0x188] ;  /* 0x000062008c847a20 */ /* 0x000fe40000400000 */
[----:B------:R-:W-:Y:S01]  /*3150*/  FMUL R133, R141, c[0x0][0x188] ;  /* 0x000062008d857a20 */ /* 0x000fe20000400000 */
[----:B------:R-:W-:Y:S01]  /*3160*/  FMNMX R146, R128, R129, !PT ;  /* 0x0000008180927209 */ /* 0x000fe20007800000 */
[----:B------:R-:W-:Y:S01]  /*3170*/  FMUL R128, R142, c[0x0][0x188] ;  /* 0x000062008e807a20 */ /* 0x000fe20000400000 */
[----:B------:R-:W-:Y:S01]  /*3180*/  FMNMX R147, R130, R131, !PT ;  /* 0x0000008382937209 */ /* 0x000fe20007800000 */
[----:B------:R-:W-:Y:S01]  /*3190*/  FMUL R129, R143, c[0x0][0x188] ;  /* 0x000062008f817a20 */ /* 0x000fe20000400000 */
[----:B------:R-:W-:Y:S01]  /*31a0*/  FMNMX R148, R132, R133, !PT ;  /* 0x0000008584947209 */ /* 0x000fe20007800000 */
[----:B------:R-:W-:-:S02]  /*31b0*/  FMUL R130, R124, c[0x0][0x188] ;  /* 0x000062007c827a20 */ /* 0x000fc40000400000 */
[----:B------:R-:W-:Y:S02]  /*31c0*/  FMUL R131, R125, c[0x0][0x188] ;  /* 0x000062007d837a20 */ /* 0x000fe40000400000 */
[----:B------:R-:W-:Y:S02]  /*31d0*/  FMUL R132, R126, c[0x0][0x188] ;  /* 0x000062007e847a20 */ /* 0x000fe40000400000 */
[----:B------:R-:W-:Y:S02]  /*31e0*/  FMUL R133, R127, c[0x0][0x188] ;  /* 0x000062007f857a20 */ /* 0x000fe40000400000 */
[----:B------:R-:W-:Y:S02]  /*31f0*/  FMUL R134, R56, c[0x0][0x188] ;  /* 0x0000620038867a20 */ /* 0x000fe40000400000 */
[----:B------:R-:W-:Y:S02]  /*3200*/  FMUL R135, R57, c[0x0][0x188] ;  /* 0x0000620039877a20 */ /* 0x000fe40000400000 */
[----:B------:R-:W-:-:S02]  /*3210*/  FMUL R144, R58, c[0x0][0x188] ;  /* 0x000062003a907a20 */ /* 0x000fc40000400000 */
[----:B------:R-:W-:Y:S01]  /*3220*/  FMUL R145, R59, c[0x0][0x188] ;  /* 0x000062003b917a20 */ /* 0x000fe20000400000 */
[----:B------:R-:W-:Y:S02]  /*3230*/  FMNMX R128, R128, R129, !PT ;  /* 0x0000008180807209 */ /* 0x000fe40007800000 */
[----:B------:R-:W-:Y:S02]  /*3240*/  FMNMX R130, R130, R131, !PT ;  /* 0x0000008382827209 */ /* 0x000fe40007800000 */
[----:B------:R-:W-:Y:S02]  /*3250*/  FMNMX R132, R132, R133, !PT ;  /* 0x0000008584847209 */ /* 0x000fe40007800000 */
[----:B------:R-:W-:Y:S02]  /*3260*/  FMNMX R134, R134, R135, !PT ;  /* 0x0000008786867209 */ /* 0x000fe40007800000 */
[----:B------:R-:W-:Y:S01]  /*3270*/  FMNMX R144, R144, R145, !PT ;  /* 0x0000009190907209 */ /* 0x000fe20007800000 */
[----:B------:R-:W0:Y:S04]  /*3280*/  SHFL.BFLY PT, R129, R146, 0x2, 0x1f ;  /* 0x0c401f0092817f89 */ /* 0x000e2800000e0000 */
[----:B------:R-:W1:Y:S04]  /*3290*/  SHFL.BFLY PT, R150, R147, 0x2, 0x1f ;  /* 0x0c401f0093967f89 */ /* 0x000e6800000e0000 */
[----:B------:R-:W2:Y:S04]  /*32a0*/  SHFL.BFLY PT, R131, R148, 0x2, 0x1f ;  /* 0x0c401f0094837f89 */ /* 0x000ea800000e0000 */
[----:B------:R-:W3:Y:S04]  /*32b0*/  SHFL.BFLY PT, R135, R128, 0x2, 0x1f ;  /* 0x0c401f0080877f89 */ /* 0x000ee800000e0000 */
[----:B------:R-:W4:Y:S04]  /*32c0*/  SHFL.BFLY PT, R145, R130, 0x2, 0x1f ;  /* 0x0c401f0082917f89 */ /* 0x000f2800000e0000 */
[----:B------:R-:W5:Y:S04]  /*32d0*/  SHFL.BFLY PT, R149, R132, 0x2, 0x1f ;  /* 0x0c401f0084957f89 */ /* 0x000f6800000e0000 */
[----:B------:R-:W5:Y:S04]  /*32e0*/  SHFL.BFLY PT, R151, R134, 0x2, 0x1f ;  /* 0x0c401f0086977f89 */ /* 0x000f6800000e0000 */
[----:B------:R-:W5:Y:S01]  /*32f0*/  SHFL.BFLY PT, R153, R144, 0x2, 0x1f ;  /* 0x0c401f0090997f89 */ /* 0x000f6200000e0000 */
[----:B0-----:R-:W-:-:S02]  /*3300*/  FMNMX R129, R146, R129, !PT ;  /* 0x0000008192817209 */ /* 0x001fc40007800000 */
[----:B-1----:R-:W-:Y:S02]  /*3310*/  FMNMX R150, R147, R150, !PT ;  /* 0x0000009693967209 */ /* 0x002fe40007800000 */
[----:B--2---:R-:W-:Y:S02]  /*3320*/  FMNMX R133, R148, R131, !PT ;  /* 0x0000008394857209 */ /* 0x004fe40007800000 */
[----:B---3--:R-:W-:Y:S02]  /*3330*/  FMNMX R135, R128, R135, !PT ;  /* 0x0000008780877209 */ /* 0x008fe40007800000 */
[----:B----4-:R-:W-:Y:S02]  /*3340*/  FMNMX R145, R130, R145, !PT ;  /* 0x0000009182917209 */ /* 0x010fe40007800000 */
[----:B-----5:R-:W-:Y:S02]  /*3350*/  FMNMX R149, R132, R149, !PT ;  /* 0x0000009584957209 */ /* 0x020fe40007800000 */
[----:B------:R-:W-:-:S02]  /*3360*/  FMNMX R151, R134, R151, !PT ;  /* 0x0000009786977209 */ /* 0x000fc40007800000 */
        /* <DEDUP_REMOVED lines=9> */
[----:B0-----:R-:W-:-:S03]  /*3400*/  FMNMX R128, R129, R128, !PT ;  /* 0x0000008081807209 */ /* 0x001fc60007800000 */
[----:B------:R-:W-:Y:S01]  /*3410*/  BAR.SYNC.DEFER_BLOCKING 0x0 ;  /* 0x0000000000007b1d */ /* 0x000fe20000010000 */
[----:B-1----:R-:W-:Y:S02]  /*3420*/  FMNMX R130, R150, R131, !PT ;  /* 0x0000008396827209 */ /* 0x002fe40007800000 */
[----:B--2---:R-:W-:Y:S02]  /*3430*/  FMNMX R132, R133, R132, !PT ;  /* 0x0000008485847209 */ /* 0x004fe40007800000 */
[----:B---3--:R-:W-:Y:S02]  /*3440*/  FMNMX R134, R135, R134, !PT ;  /* 0x0000008687867209 */ /* 0x008fe40007800000 */
[----:B----4-:R-:W-:Y:S02]  /*3450*/  FMNMX R144, R145, R144, !PT ;  /* 0x0000009091907209 */ /* 0x010fe40007800000 */
[----:B-----5:R-:W-:Y:S02]  /*3460*/  FMNMX R146, R149, R146, !PT ;  /* 0x0000009295927209 */ /* 0x020fe40007800000 */
[----:B------:R-:W-:-:S02]  /*3470*/  FMNMX R148, R151, R148, !PT ;  /* 0x0000009497947209 */ /* 0x000fc40007800000 */
[----:B------:R-:W-:Y:S01]  /*3480*/  FMNMX R152, R153, R152, !PT ;  /* 0x0000009899987209 */ /* 0x000fe20007800000 */
[----:B------:R-:W-:Y:S04]  /*3490*/  @P0 STS [R21+0x4000], R128 ;  /* 0x0040008015000388 */ /* 0x000fe80000000800 */
[----:B------:R-:W-:Y:S04]  /*34a0*/  @P0 STS [R21+0x4040], R130 ;  /* 0x0040408215000388 */ /* 0x000fe80000000800 */
[----:B------:R-:W-:Y:S04]  /*34b0*/  @P0 STS [R21+0x4080], R132 ;  /* 0x0040808415000388 */ /* 0x000fe80000000800 */
[----:B------:R-:W-:Y:S04]  /*34c0*/  @P0 STS [R21+0x40c0], R134 ;  /* 0x0040c08615000388 */ /* 0x000fe80000000800 */
[----:B------:R-:W-:Y:S04]  /*34d0*/  @P0 STS [R21+0x4100], R144 ;  /* 0x0041009015000388 */ /* 0x000fe80000000800 */
[----:B------:R-:W-:Y:S04]  /*34e0*/  @P0 STS [R21+0x4140], R146 ;  /* 0x0041409215000388 */ /* 0x000fe80000000800 */
[----:B------:R-:W-:Y:S04]  /*34f0*/  @P0 STS [R21+0x4180], R148 ;  /* 0x0041809415000388 */ /* 0x000fe80000000800 */
[----:B------:R-:W-:Y:S04]  /*3500*/  @P0 STS [R21+0x41c0], R152 ;  /* 0x0041c09815000388 */ /* 0x000fe80000000800 */
[----:B------:R-:W-:Y:S06]  /*3510*/  BAR.SYNC.DEFER_BLOCKING 0x0 ;  /* 0x0000000000007b1d */ /* 0x000fec0000010000 */
[----:B------:R-:W0:Y:S04]  /*3520*/  LDS R129, [R168.X4+0x4000] ;  /* 0x00400000a8817984 */ /* 0x000e280000004800 */
[----:B0-----:R-:W0:Y:S02]  /*3530*/  SHFL.BFLY PT, R150, R129, 0x1, 0x1f ;  /* 0x0c201f0081967f89 */ /* 0x001e2400000e0000 */
[----:B0-----:R-:W-:-:S05]  /*3540*/  FMNMX R131, R129, R150, !PT ;  /* 0x0000009681837209 */ /* 0x001fca0007800000 */
[----:B------:R-:W-:Y:S04]  /*3550*/  @!P2 STS [R168.X4+0x4000], R131 ;  /* 0x00400083a800a388 */ /* 0x000fe80000004800 */
[----:B------:R-:W-:Y:S06]  /*3560*/  BAR.SYNC.DEFER_BLOCKING 0x0 ;  /* 0x0000000000007b1d */ /* 0x000fec0000010000 */
[----:B------:R-:W0:Y:S04]  /*3570*/  LDS R145, [R23+0x4000] ;  /* 0x0040000017917984 */ /* 0x000e280000000800 */
[----:B------:R-:W1:Y:S04]  /*3580*/  LDS R128, [R23+0x4040] ;  /* 0x0040400017807984 */ /* 0x000e680000000800 */
[----:B------:R-:W2:Y:S04]  /*3590*/  LDS R133, [R23+0x4080] ;  /* 0x0040800017857984 */ /* 0x000ea80000000800 */
[----:B------:R-:W3:Y:S04]  /*35a0*/  LDS R130, [R23+0x40c0] ;  /* 0x0040c00017827984 */ /* 0x000ee80000000800 */
[----:B------:R-:W4:Y:S01]  /*35b0*/  LDS R129, [R23+0x4100] ;  /* 0x0041000017817984 */ /* 0x000f220000000800 */
[----:B0-----:R-:W-:-:S05]  /*35c0*/  FMNMX R145, R145, R176, !PT ;  /* 0x000000b091917209 */ /* 0x001fca0007800000 */
[----:B------:R-:W-:-:S04]  /*35d0*/  FFMA R136, R136, c[0x0][0x188], -R145 ;  /* 0x0000620088887a23 */ /* 0x000fc80000000891 */
[----:B------:R-:W-:Y:S01]  /*35e0*/  FMUL R144, R136, 1.4426950216293334961 ;  /* 0x3fb8aa3b88907820 */ /* 0x000fe20000400000 */
[----:B-1----:R-:W-:Y:S01]  /*35f0*/  FMNMX R136, R128, R175, !PT ;  /* 0x000000af80887209 */ /* 0x002fe20007800000 */
[----:B------:R-:W-:Y:S01]  /*3600*/  FFMA R137, R137, c[0x0][0x188], -R145 ;  /* 0x0000620089897a23 */ /* 0x000fe20000000891 */
[----:B------:R-:W0:Y:S03]  /*3610*/  LDS R128, [R23+0x4140] ;  /* 0x0041400017807984 */ /* 0x000e260000000800 */
[----:B------:R-:W-:Y:S02]  /*3620*/  FFMA R138, R138, c[0x0][0x188], -R136 ;  /* 0x000062008a8a7a23 */ /* 0x000fe40000000888 */
[----:B------:R-:W-:Y:S01]  /*3630*/  FMUL R147, R137, 1.4426950216293334961 ;  /* 0x3fb8aa3b89937820 */ /* 0x000fe20000400000 */
[----:B--2---:R-:W-:Y:S01]  /*3640*/  FMNMX R137, R133, R174, !PT ;  /* 0x000000ae85897209 */ /* 0x004fe20007800000 */
[----:B------:R-:W-:Y:S01]  /*3650*/  FMUL R146, R138, 1.4426950216293334961 ;  /* 0x3fb8aa3b8a927820 */ /* 0x000fe20000400000 */
[----:B---3--:R-:W-:-:S03]  /*3660*/  FMNMX R138, R130, R173, !PT ;  /* 0x000000ad828a7209 */ /* 0x008fc60007800000 */
[--C-:B------:R-:W-:Y:S02]  /*3670*/  FFMA R131, R141, c[0x0][0x188], -R137.reuse ;  /* 0x000062008d837a23 */ /* 0x100fe40000000889 */
[----:B------:R-:W-:Y:S01]  /*3680*/  FFMA R130, R142, c[0x0][0x188], -R138 ;  /* 0x000062008e827a23 */ /* 0x000fe2000000088a */
[----:B------:R-:W1:Y:S04]  /*3690*/  LDS R141, [R23+0x4180] ;  /* 0x00418000178d7984 */ /* 0x000e680000000800 */
[----:B------:R-:W2:Y:S01]  /*36a0*/  LDS R142, [R23+0x41c0] ;  /* 0x0041c000178e7984 */ /* 0x000ea20000000800 */
[----:B------:R-:W-:Y:S02]  /*36b0*/  FFMA R139, R139, c[0x0][0x188], -R136 ;  /* 0x000062008b8b7a23 */ /* 0x000fe40000000888 */
[----:B------:R-:W-:-:S02]  /*36c0*/  FFMA R140, R140, c[0x0][0x188], -R137 ;  /* 0x000062008c8c7a23 */ /* 0x000fc40000000889 */
[----:B------:R-:W-:Y:S02]  /*36d0*/  FMUL R139, R139, 1.4426950216293334961 ;  /* 0x3fb8aa3b8b8b7820 */ /* 0x000fe40000400000 */
[----:B------:R-:W-:Y:S02]  /*36e0*/  FMUL R140, R140, 1.4426950216293334961 ;  /* 0x3fb8aa3b8c8c7820 */ /* 0x000fe40000400000 */
[----:B------:R4:W-:Y:S01]  /*36f0*/  MUFU.EX2 R149, R139 ;  /* 0x0000008b00957308 */ /* 0x0009e20000000800 */
[----:B------:R-:W-:-:S07]  /*3700*/  FMUL R132, R130, 1.4426950216293334961 ;  /* 0x3fb8aa3b82847820 */ /* 0x000fce0000400000 */
[----:B------:R0:W-:Y:S01]  /*3710*/  MUFU.EX2 R148, R140 ;  /* 0x0000008c00947308 */ /* 0x0001e20000000800 */
[----:B----4-:R-:W-:Y:S01]  /*3720*/  FMNMX R139, R129, R172, !PT ;  /* 0x000000ac818b7209 */ /* 0x010fe20007800000 */
[----:B------:R-:W-:Y:S01]  /*3730*/  FFMA R130, R143, c[0x0][0x188], -R138 ;  /* 0x000062008f827a23 */ /* 0x000fe2000000088a */
[----:B0-----:R-:W-:-:S03]  /*3740*/  FMNMX R140, R128, R171, !PT ;  /* 0x000000ab808c7209 */ /* 0x001fc60007800000 */
[--C-:B------:R-:W-:Y:S02]  /*3750*/  FFMA R124, R124, c[0x0][0x188], -R139.reuse ;  /* 0x000062007c7c7a23 */ /* 0x100fe4000000088b */
[----:B------:R-:W-:Y:S02]  /*3760*/  FFMA R125, R125, c[0x0][0x188], -R139 ;  /* 0x000062007d7d7a23 */ /* 0x000fe4000000088b */
[--C-:B------:R-:W-:Y:S01]  /*3770*/  FFMA R126, R126, c[0x0][0x188], -R140.reuse ;  /* 0x000062007e7e7a23 */ /* 0x100fe2000000088c */
[----:B-1----:R-:W-:Y:S02]  /*3780*/  FMNMX R141, R141, R170, !PT ;  /* 0x000000aa8d8d7209 */ /* 0x002fe40007800000 */
[----:B--2---:R-:W-:Y:S01]  /*3790*/  FMNMX R142, R142, R169, !PT ;  /* 0x000000a98e8e7209 */ /* 0x004fe20007800000 */
[----:B------:R-:W-:Y:S02]  /*37a0*/  FFMA R127, R127, c[0x0][0x188], -R140 ;  /* 0x000062007f7f7a23 */ /* 0x000fe4000000088c */
[----:B------:R-:W-:-:S02]  /*37b0*/  FFMA R56, R56, c[0x0][0x188], -R141 ;  /* 0x0000620038387a23 */ /* 0x000fc4000000088d */
[----:B------:R-:W-:Y:S02]  /*37c0*/  FFMA R57, R57, c[0x0][0x188], -R141 ;  /* 0x0000620039397a23 */ /* 0x000fe4000000088d */
[--C-:B------:R-:W-:Y:S02]  /*37d0*/  FFMA R58, R58, c[0x0][0x188], -R142.reuse ;  /* 0x000062003a3a7a23 */ /* 0x100fe4000000088e */
[----:B------:R-:W-:Y:S02]  /*37e0*/  FFMA R59, R59, c[0x0][0x188], -R142 ;  /* 0x000062003b3b7a23 */ /* 0x000fe4000000088e */
[----:B------:R-:W-:Y:S02]  /*37f0*/  FMUL R131, R131, 1.4426950216293334961 ;  /* 0x3fb8aa3b83837820 */ /* 0x000fe40000400000 */
[----:B------:R-:W-:Y:S02]  /*3800*/  FMUL R130, R130, 1.4426950216293334961 ;  /* 0x3fb8aa3b82827820 */ /* 0x000fe40000400000 */
[----:B------:R-:W-:-:S02]  /*3810*/  FMUL R124, R124, 1.4426950216293334961 ;  /* 0x3fb8aa3b7c7c7820 */ /* 0x000fc40000400000 */
[----:B------:R-:W-:Y:S02]  /*3820*/  FMUL R125, R125, 1.4426950216293334961 ;  /* 0x3fb8aa3b7d7d7820 */ /* 0x000fe40000400000 */
[----:B------:R-:W-:Y:S02]  /*3830*/  FMUL R126, R126, 1.4426950216293334961 ;  /* 0x3fb8aa3b7e7e7820 */ /* 0x000fe40000400000 */
[----:B------:R-:W-:Y:S02]  /*3840*/  FMUL R127, R127, 1.4426950216293334961 ;  /* 0x3fb8aa3b7f7f7820 */ /* 0x000fe40000400000 */
[----:B------:R-:W-:Y:S02]  /*3850*/  FMUL R56, R56, 1.4426950216293334961 ;  /* 0x3fb8aa3b38387820 */ /* 0x000fe40000400000 */
[----:B------:R-:W-:Y:S02]  /*3860*/  FMUL R57, R57, 1.4426950216293334961 ;  /* 0x3fb8aa3b39397820 */ /* 0x000fe40000400000 */
[----:B------:R-:W-:-:S02]  /*3870*/  FMUL R58, R58, 1.4426950216293334961 ;  /* 0x3fb8aa3b3a3a7820 */ /* 0x000fc40000400000 */
[----:B------:R-:W-:Y:S01]  /*3880*/  FMUL R59, R59, 1.4426950216293334961 ;  /* 0x3fb8aa3b3b3b7820 */ /* 0x000fe20000400000 */
[----:B------:R-:W-:Y:S08]  /*3890*/  MUFU.EX2 R144, R144 ;  /* 0x0000009000907308 */ /* 0x000ff00000000800 */
[----:B------:R-:W0:Y:S08]  /*38a0*/  MUFU.EX2 R147, R147 ;  /* 0x0000009300937308 */ /* 0x000e300000000800 */
[----:B------:R-:W1:Y:S08]  /*38b0*/  MUFU.EX2 R146, R146 ;  /* 0x0000009200927308 */ /* 0x000e700000000800 */
[----:B------:R-:W2:Y:S08]  /*38c0*/  MUFU.EX2 R151, R131 ;  /* 0x0000008300977308 */ /* 0x000eb00000000800 */
[----:B------:R-:W-:Y:S08]  /*38d0*/  MUFU.EX2 R143, R132 ;  /* 0x00000084008f7308 */ /* 0x000ff00000000800 */
[----:B------:R-:W3:Y:S08]  /*38e0*/  MUFU.EX2 R150, R130 ;  /* 0x0000008200967308 */ /* 0x000ef00000000800 */
[----:B------:R0:W-:Y:S08]  /*38f0*/  MUFU.EX2 R152, R124 ;  /* 0x0000007c00987308 */ /* 0x0001f00000000800 */
[----:B------:R1:W4:Y:S08]  /*3900*/  MUFU.EX2 R249, R125 ;  /* 0x0000007d00f97308 */ /* 0x0003300000000800 */
[----:B------:R2:W-:Y:S08]  /*3910*/  MUFU.EX2 R154, R126 ;  /* 0x0000007e009a7308 */ /* 0x0005f00000000800 */
[----:B------:R3:W5:Y:S08]  /*3920*/  MUFU.EX2 R251, R127 ;  /* 0x0000007f00fb7308 */ /* 0x0007700000000800 */
[----:B------:R-:W-:Y:S08]  /*3930*/  MUFU.EX2 R156, R56 ;  /* 0x00000038009c7308 */ /* 0x000ff00000000800 */
[----:B------:R-:W0:Y:S08]  /*3940*/  MUFU.EX2 R158, R57 ;  /* 0x00000039009e7308 */ /* 0x000e300000000800 */
[----:B------:R-:W-:Y:S08]  /*3950*/  MUFU.EX2 R244, R58 ;  /* 0x0000003a00f47308 */ /* 0x000ff00000000800 */
[----:B------:R-:W5:Y:S01]  /*3960*/  MUFU.EX2 R242, R59 ;  /* 0x0000003b00f27308 */ /* 0x000f620000000800 */
[----:B0-----:R-:W-:-:S02]  /*3970*/  FADD R124, R144, R147 ;  /* 0x00000093907c7221 */ /* 0x001fc40000000000 */
[----:B-1----:R-:W-:Y:S02]  /*3980*/  FADD R125, R146, R149 ;  /* 0x00000095927d7221 */ /* 0x002fe40000000000 */
[----:B--2---:R-:W-:Y:S02]  /*3990*/  FADD R126, R148, R151 ;  /* 0x00000097947e7221 */ /* 0x004fe40000000000 */
[----:B---3--:R-:W-:Y:S02]  /*39a0*/  FADD R127, R143, R150 ;  /* 0x000000968f7f7221 */ /* 0x008fe40000000000 */
[----:B----4-:R-:W-:Y:S02]  /*39b0*/  FADD R128, R152, R249 ;  /* 0x000000f998807221 */ /* 0x010fe40000000000 */
[----:B-----5:R-:W-:Y:S02]  /*39c0*/  FADD R129, R154, R251 ;  /* 0x000000fb9a817221 */ /* 0x020fe40000000000 */
[----:B------:R-:W-:-:S02]  /*39d0*/  FADD R130, R156, R158 ;  /* 0x0000009e9c827221 */ /* 0x000fc40000000000 */
[----:B------:R-:W-:Y:S01]  /*39e0*/  FADD R131, R244, R242 ;  /* 0x000000f2f4837221 */ /* 0x000fe20000000000 */
        /* <DEDUP_REMOVED lines=24> */
[----:B0-----:R-:W-:-:S03]  /*3b70*/  FADD R128, R56, R59 ;  /* 0x0000003b38807221 */ /* 0x001fc60000000000 */
[----:B------:R-:W-:Y:S01]  /*3b80*/  BAR.SYNC.DEFER_BLOCKING 0x0 ;  /* 0x0000000000007b1d */ /* 0x000fe20000010000 */
[----:B-1----:R-:W-:Y:S02]  /*3b90*/  FADD R58, R57, R58 ;  /* 0x0000003a393a7221 */ /* 0x002fe40000000000 */
[----:B--2---:R-:W-:Y:S02]  /*3ba0*/  FADD R130, R132, R125 ;  /* 0x0000007d84827221 */ /* 0x004fe40000000000 */
[----:B---3--:R-:W-:Y:S02]  /*3bb0*/  FADD R250, R134, R127 ;  /* 0x0000007f86fa7221 */ /* 0x008fe40000000000 */
[----:B----4-:R-:W-:Y:S02]  /*3bc0*/  FADD R124, R133, R124 ;  /* 0x0000007c857c7221 */ /* 0x010fe40000000000 */
[----:B-----5:R-:W-:Y:S02]  /*3bd0*/  FADD R252, R246, R129 ;  /* 0x00000081f6fc7221 */ /* 0x020fe40000000000 */
[----:B------:R-:W-:-:S02]  /*3be0*/  FADD R126, R135, R126 ;  /* 0x0000007e877e7221 */ /* 0x000fc40000000000 */
[----:B------:R-:W-:Y:S01]  /*3bf0*/  FADD R59, R248, R131 ;  /* 0x00000083f83b7221 */ /* 0x000fe20000000000 */
        /* <DEDUP_REMOVED lines=11> */
[----:B0-----:R-:W-:-:S05]  /*3cb0*/  FADD R57, R56, R57 ;  /* 0x0000003938397221 */ /* 0x001fca0000000000 */
[----:B------:R0:W-:Y:S01]  /*3cc0*/  @!P2 STS [R168.X4+0x4000], R57 ;  /* 0x00400039a800a388 */ /* 0x0001e20000004800 */
[----:B------:R-:W-:-:S03]  /*3cd0*/  IMAD.WIDE R134, R7, 0x2, R208 ;  /* 0x0000000207867825 */ /* 0x000fc600078e02d0 */
[----:B------:R-:W-:Y:S01]  /*3ce0*/  BAR.SYNC.DEFER_BLOCKING 0x0 ;  /* 0x0000000000007b1d */ /* 0x000fe20000010000 */
[----:B------:R-:W-:-:S04]  /*3cf0*/  IMAD.WIDE R132, R7, 0x2, R206 ;  /* 0x0000000207847825 */ /* 0x000fc800078e02ce */
[----:B------:R-:W-:-:S04]  /*3d00*/  IMAD.WIDE R130, R7, 0x2, R204 ;  /* 0x0000000207827825 */ /* 0x000fc800078e02cc */
[----:B------:R-:W-:-:S04]  /*3d10*/  IMAD.WIDE R128, R7, 0x2, R202 ;  /* 0x0000000207807825 */ /* 0x000fc800078e02ca */
[----:B------:R-:W-:-:S04]  /*3d20*/  IMAD.WIDE R126, R7, 0x2, R200 ;  /* 0x00000002077e7825 */ /* 0x000fc800078e02c8 */
[----:B------:R-:W-:-:S04]  /*3d30*/  IMAD.WIDE R124, R7, 0x2, R198 ;  /* 0x00000002077c7825 */ /* 0x000fc800078e02c6 */
[C---:B------:R-:W-:Y:S01]  /*3d40*/  IMAD.WIDE R58, R7.reuse, 0x2, R196 ;  /* 0x00000002073a7825 */ /* 0x040fe200078e02c4 */
[----:B------:R1:W2:Y:S03]  /*3d50*/  LDG.E.U16 R177, [R134.64] ;  /* 0x0000000486b17981 */ /* 0x0002a6000c1e1500 */
[C---:B0-----:R-:W-:Y:S01]  /*3d60*/  IMAD.WIDE R56, R7.reuse, 0x2, R194 ;  /* 0x0000000207387825 */ /* 0x041fe200078e02c2 */
[----:B------:R0:W3:Y:S04]  /*3d70*/  LDG.E.U16 R159, [R132.64] ;  /* 0x00000004849f7981 */ /* 0x0000e8000c1e1500 */
[----:B------:R4:W5:Y:S01]  /*3d80*/  LDG.E.U16 R247, [R130.64] ;  /* 0x0000000482f77981 */ /* 0x000962000c1e1500 */
[----:B-1----:R-:W-:-:S03]  /*3d90*/  IMAD.WIDE R134, R7, 0x2, R192 ;  /* 0x0000000207867825 */ /* 0x002fc600078e02c0 */
[----:B------:R1:W5:Y:S01]  /*3da0*/  LDG.E.U16 R157, [R128.64] ;  /* 0x00000004809d7981 */ /* 0x000362000c1e1500 */
[----:B0-----:R-:W-:-:S03]  /*3db0*/  IMAD.WIDE R132, R7, 0x2, R190 ;  /* 0x0000000207847825 */ /* 0x001fc600078e02be */
[----:B------:R0:W5:Y:S01]  /*3dc0*/  LDG.E.U16 R155, [R126.64] ;  /* 0x000000047e9b7981 */ /* 0x000162000c1e1500 */
[----:B----4-:R-:W-:-:S03]  /*3dd0*/  IMAD.WIDE R130, R7, 0x2, R188 ;  /* 0x0000000207827825 */ /* 0x010fc600078e02bc */
[----:B------:R4:W5:Y:S01]  /*3de0*/  LDG.E.U16 R153, [R124.64] ;  /* 0x000000047c997981 */ /* 0x000962000c1e1500 */
[----:B-1----:R-:W-:-:S03]  /*3df0*/  IMAD.WIDE R128, R7, 0x2, R186 ;  /* 0x0000000207807825 */ /* 0x002fc600078e02ba */
[----:B------:R1:W5:Y:S01]  /*3e00*/  LDG.E.U16 R243, [R58.64] ;  /* 0x000000043af37981 */ /* 0x000362000c1e1500 */
[----:B0-----:R-:W-:-:S03]  /*3e10*/  IMAD.WIDE R126, R7, 0x2, R184 ;  /* 0x00000002077e7825 */ /* 0x001fc600078e02b8 */
[----:B------:R0:W5:Y:S01]  /*3e20*/  LDG.E.U16 R245, [R56.64] ;  /* 0x0000000438f57981 */ /* 0x000162000c1e1500 */
[----:B----4-:R-:W-:-:S03]  /*3e30*/  IMAD.WIDE R124, R7, 0x2, R182 ;  /* 0x00000002077c7825 */ /* 0x010fc600078e02b6 */
[----:B------:R-:W4:Y:S01]  /*3e40*/  LDG.E.U16 R135, [R134.64] ;  /* 0x0000000486877981 */ /* 0x000f22000c1e1500 */
[----:B-1----:R-:W-:-:S03]  /*3e50*/  IMAD.WIDE R58, R7, 0x2, R180 ;  /* 0x00000002073a7825 */ /* 0x002fc600078e02b4 */
[----:B------:R-:W4:Y:S01]  /*3e60*/  LDG.E.U16 R133, [R132.64] ;  /* 0x0000000484857981 */ /* 0x000f22000c1e1500 */
[----:B0-----:R-:W-:-:S03]  /*3e70*/  IMAD.WIDE R56, R7, 0x2, R178 ;  /* 0x0000000207387825 */ /* 0x001fc600078e02b2 */
[----:B------:R-:W4:Y:S04]  /*3e80*/  LDG.E.U16 R131, [R130.64] ;  /* 0x0000000482837981 */ /* 0x000f28000c1e1500 */
[----:B------:R-:W4:Y:S04]  /*3e90*/  LDG.E.U16 R129, [R128.64] ;  /* 0x0000000480817981 */ /* 0x000f28000c1e1500 */
[----:B------:R0:W4:Y:S04]  /*3ea0*/  LDG.E.U16 R127, [R126.64] ;  /* 0x000000047e7f7981 */ /* 0x000128000c1e1500 */
[----:B------:R-:W4:Y:S04]  /*3eb0*/  LDG.E.U16 R125, [R124.64] ;  /* 0x000000047c7d7981 */ /* 0x000f28000c1e1500 */
[----:B------:R-:W4:Y:S04]  /*3ec0*/  LDG.E.U16 R59, [R58.64] ;  /* 0x000000043a3b7981 */ /* 0x000f28000c1e1500 */
[----:B------:R1:W4:Y:S01]  /*3ed0*/  LDG.E.U16 R57, [R56.64] ;  /* 0x0000000438397981 */ /* 0x000322000c1e1500 */
[----:B------:R-:W-:-:S02]  /*3ee0*/  F2FP.BF16.PACK_AB R246, R147, R144 ;  /* 0x0000009093f6723e */ /* 0x000fc400000010ff */
[----:B------:R-:W-:Y:S01]  /*3ef0*/  F2FP.BF16.PACK_AB R248, R149, R146 ;  /* 0x0000009295f8723e */ /* 0x000fe200000010ff */
[----:B------:R-:W-:Y:S01]  /*3f00*/  LDS R147, [R23+0x40c0] ;  /* 0x0040c00017937984 */ /* 0x000fe20000000800 */
[----:B------:R-:W-:Y:S02]  /*3f10*/  F2FP.BF16.PACK_AB R250, R151, R148 ;  /* 0x0000009497fa723e */ /* 0x000fe400000010ff */
[----:B------:R-:W-:Y:S01]  /*3f20*/  F2FP.BF16.PACK_AB R252, R150, R143 ;  /* 0x0000008f96fc723e */ /* 0x000fe200000010ff */
[----:B------:R-:W-:Y:S01]  /*3f30*/  LDS R149, [R23+0x4040] ;  /* 0x0040400017957984 */ /* 0x000fe20000000800 */
[----:B0-----:R-:W-:-:S03]  /*3f40*/  F2FP.BF16.PACK_AB R126, R249, R152 ;  /* 0x00000098f97e723e */ /* 0x001fc600000010ff */
[----:B------:R-:W-:Y:S04]  /*3f50*/  LDS R152, [R23+0x4000] ;  /* 0x0040000017987984 */ /* 0x000fe80000000800 */
[----:B------:R-:W-:Y:S04]  /*3f60*/  LDS R150, [R23+0x4080] ;  /* 0x0040800017967984 */ /* 0x000fe80000000800 */
[----:B------:R-:W-:Y:S04]  /*3f70*/  LDS R148, [R23+0x4100] ;  /* 0x0041000017947984 */ /* 0x000fe80000000800 */
[----:B------:R-:W-:Y:S04]  /*3f80*/  LDS R143, [R23+0x4140] ;  /* 0x00414000178f7984 */ /* 0x000fe80000000800 */
[----:B------:R-:W-:Y:S04]  /*3f90*/  LDS R146, [R23+0x4180] ;  /* 0x0041800017927984 */ /* 0x000fe80000000800 */
[----:B------:R-:W-:Y:S04]  /*3fa0*/  LDS R144, [R23+0x41c0] ;  /* 0x0041c00017907984 */ /* 0x000fe80000000800 */
[----:B------:R-:W-:Y:S01]  /*3fb0*/  BAR.SYNC.DEFER_BLOCKING 0x0 ;  /* 0x0000000000007b1d */ /* 0x000fe20000010000 */
[----:B------:R-:W-:-:S02]  /*3fc0*/  F2FP.BF16.PACK_AB R154, R251, R154 ;  /* 0x0000009afb9a723e */ /* 0x000fc400000010ff */
[----:B------:R-:W-:Y:S02]  /*3fd0*/  F2FP.BF16.PACK_AB R156, R158, R156 ;  /* 0x0000009c9e9c723e */ /* 0x000fe400000010ff */
[----:B------:R-:W-:Y:S01]  /*3fe0*/  F2FP.BF16.PACK_AB R242, R242, R244 ;  /* 0x000000f4f2f2723e */ /* 0x000fe200000010ff */
[----:B-1----:R-:W-:Y:S01]  /*3ff0*/  FADD R56, -R145, R176 ;  /* 0x000000b091387221 */ /* 0x002fe20000000100 */
[----:B------:R-:W-:-:S04]  /*4000*/  IADD3 R8, R8, 0x10, RZ ;  /* 0x0000001008087810 */ /* 0x000fc80007ffe0ff */
[----:B------:R-:W-:Y:S01]  /*4010*/  ISETP.GE.AND P3, PT, R8, c[0x0][0x1d0], PT ;  /* 0x0000740008007a0c */ /* 0x000fe20003f66270 */
[----:B------:R-:W-:Y:S01]  /*4020*/  IMAD.MOV.U32 R176, RZ, RZ, R145 ;  /* 0x000000ffffb07224 */ /* 0x000fe200078e0091 */
[----:B--2---:R-:W-:Y:S04]  /*4030*/  STS.U16 [R166+0x4000], R177 ;  /* 0x004000b1a6007388 */ /* 0x004fe80000000400 */
[----:B---3--:R-:W-:Y:S04]  /*4040*/  STS.U16 [R166+0x4100], R159 ;  /* 0x0041009fa6007388 */ /* 0x008fe80000000400 */
[----:B-----5:R-:W-:Y:S04]  /*4050*/  STS.U16 [R166+0x4200], R247 ;  /* 0x004200f7a6007388 */ /* 0x020fe80000000400 */
[----:B------:R-:W-:Y:S04]  /*4060*/  STS.U16 [R166+0x4300], R157 ;  /* 0x0043009da6007388 */ /* 0x000fe80000000400 */
[----:B------:R-:W-:Y:S04]  /*4070*/  STS.U16 [R166+0x4400], R155 ;  /* 0x0044009ba6007388 */ /* 0x000fe80000000400 */
[----:B------:R0:W-:Y:S04]  /*4080*/  STS.U16 [R166+0x4500], R153 ;  /* 0x00450099a6007388 */ /* 0x0001e80000000400 */
[----:B------:R-:W-:Y:S04]  /*4090*/  STS.U16 [R166+0x4600], R243 ;  /* 0x004600f3a6007388 */ /* 0x000fe80000000400 */
[----:B------:R-:W-:Y:S04]  /*40a0*/  STS.U16 [R166+0x4700], R245 ;  /* 0x004700f5a6007388 */ /* 0x000fe80000000400 */
[----:B----4-:R-:W-:Y:S04]  /*40b0*/  STS.U16 [R166+0x4800], R135 ;  /* 0x00480087a6007388 */ /* 0x010fe80000000400 */
[----:B------:R-:W-:Y:S04]  /*40c0*/  STS.U16 [R166+0x4900], R133 ;  /* 0x00490085a6007388 */ /* 0x000fe80000000400 */
[----:B------:R-:W-:Y:S04]  /*40d0*/  STS.U16 [R166+0x4a00], R131 ;  /* 0x004a0083a6007388 */ /* 0x000fe80000000400 */
[----:B------:R-:W-:Y:S04]  /*40e0*/  STS.U16 [R166+0x4b00], R129 ;  /* 0x004b0081a6007388 */ /* 0x000fe80000000400 */
[----:B------:R-:W-:Y:S04]  /*40f0*/  STS.U16 [R166+0x4c00], R127 ;  /* 0x004c007fa6007388 */ /* 0x000fe80000000400 */
[----:B------:R-:W-:Y:S04]  /*4100*/  STS.U16 [R166+0x4d00], R125 ;  /* 0x004d007da6007388 */ /* 0x000fe80000000400 */
[----:B------:R-:W-:Y:S04]  /*4110*/  STS.U16 [R166+0x4e00], R59 ;  /* 0x004e003ba6007388 */ /* 0x000fe80000000400 */
[----:B------:R-:W-:Y:S04]  /*4120*/  STS.U16 [R166+0x4f00], R57 ;  /* 0x004f0039a6007388 */ /* 0x000fe80000000400 */
[----:B------:R-:W-:Y:S04]  /*4130*/  STS [R19+0x5000], R246 ;  /* 0x005000f613007388 */ /* 0x000fe80000000800 */
[----:B------:R-:W-:Y:S04]  /*4140*/  STS [R19+0x5100], R248 ;  /* 0x005100f813007388 */ /* 0x000fe80000000800 */
[----:B------:R-:W-:Y:S04]  /*4150*/  STS [R19+0x5200], R250 ;  /* 0x005200fa13007388 */ /* 0x000fe80000000800 */
[----:B------:R-:W-:Y:S04]  /*4160*/  STS [R19+0x5300], R252 ;  /* 0x005300fc13007388 */ /* 0x000fe80000000800 */
[----:B------:R-:W-:Y:S04]  /*4170*/  STS [R19+0x5400], R126 ;  /* 0x0054007e13007388 */ /* 0x000fe80000000800 */
[----:B------:R-:W-:Y:S04]  /*4180*/  STS [R19+0x5500], R154 ;  /* 0x0055009a13007388 */ /* 0x000fe80000000800 */
[----:B------:R1:W-:Y:S04]  /*4190*/  STS [R19+0x5600], R156 ;  /* 0x0056009c13007388 */ /* 0x0003e80000000800 */
[----:B------:R-:W-:Y:S04]  /*41a0*/  STS [R19+0x5700], R242 ;  /* 0x005700f213007388 */ /* 0x000fe80000000800 */
[----:B------:R-:W-:Y:S01]  /*41b0*/  BAR.SYNC.DEFER_BLOCKING 0x0 ;  /* 0x0000000000007b1d */ /* 0x000fe20000010000 */
[----:B0-----:R-:W-:-:S02]  /*41c0*/  FMUL R153, R56, 1.4426950216293334961 ;  /* 0x3fb8aa3b38997820 */ /* 0x001fc40000400000 */
[----:B------:R-:W-:-:S04]  /*41d0*/  FADD R56, -R136, R175 ;  /* 0x000000af88387221 */ /* 0x000fc80000000100 */
[----:B------:R-:W-:Y:S02]  /*41e0*/  FMUL R151, R56, 1.4426950216293334961 ;  /* 0x3fb8aa3b38977820 */ /* 0x000fe40000400000 */
[----:B------:R-:W-:-:S04]  /*41f0*/  FADD R56, -R137, R174 ;  /* 0x000000ae89387221 */ /* 0x000fc80000000100 */
[----:B-1----:R-:W-:Y:S01]  /*4200*/  FMUL R156, R56, 1.4426950216293334961 ;  /* 0x3fb8aa3b389c7820 */ /* 0x002fe20000400000 */
[----:B------:R-:W-:Y:S04]  /*4210*/  LDSM.16.M88.4 R132, [R15+0x5000] ;  /* 0x005000000f84783b */ /* 0x000fe80000000200 */
[----:B------:R-:W0:Y:S04]  /*4220*/  LDSM.16.M88.4 R128, [R13+0x4000] ;  /* 0x004000000d80783b */ /* 0x000e280000000200 */
[----:B------:R-:W1:Y:S04]  /*4230*/  LDSM.16.M88.4 R124, [R13+0x4800] ;  /* 0x004800000d7c783b */ /* 0x000e680000000200 */
[----:B------:R-:W2:Y:S01]  /*4240*/  LDSM.16.M88.4 R56, [R15+0x5200] ;  /* 0x005200000f38783b */ /* 0x000ea20000000200 */
[----:B------:R-:W-:Y:S01]  /*4250*/  FADD R154, -R138, R173 ;  /* 0x000000ad8a9a7221 */ /* 0x000fe20000000100 */
[----:B------:R-:W3:Y:S03]  /*4260*/  MUFU.EX2 R153, R153 ;  /* 0x0000009900997308 */ /* 0x000ee60000000800 */
[----:B------:R-:W-:-:S05]  /*4270*/  FMUL R155, R154, 1.4426950216293334961 ;  /* 0x3fb8aa3b9a9b7820 */ /* 0x000fca0000400000 */
[----:B------:R-:W4:Y:S08]  /*4280*/  MUFU.EX2 R151, R151 ;  /* 0x0000009700977308 */ /* 0x000f300000000800 */
[----:B------:R-:W5:Y:S08]  /*4290*/  MUFU.EX2 R154, R156 ;  /* 0x0000009c009a7308 */ /* 0x000f700000000800 */
[----:B------:R-:W0:Y:S01]  /*42a0*/  MUFU.EX2 R155, R155 ;  /* 0x0000009b009b7308 */ /* 0x000e220000000800 */
[----:B---3--:R-:W-:-:S02]  /*42b0*/  FMUL R60, R153, R60 ;  /* 0x0000003c993c7220 */ /* 0x008fc40000400000 */
[----:B------:R-:W-:Y:S02]  /*42c0*/  FMUL R61, R153, R61 ;  /* 0x0000003d993d7220 */ /* 0x000fe40000400000 */
[C---:B----4-:R-:W-:Y:S02]  /*42d0*/  FMUL R62, R151.reuse, R62 ;  /* 0x0000003e973e7220 */ /* 0x050fe40000400000 */
[----:B------:R-:W-:Y:S02]  /*42e0*/  FMUL R63, R151, R63 ;  /* 0x0000003f973f7220 */ /* 0x000fe40000400000 */
[C---:B------:R-:W-:Y:S02]  /*42f0*/  FMUL R64, R153.reuse, R64 ;  /* 0x0000004099407220 */ /* 0x040fe40000400000 */
[----:B------:R-:W-:Y:S02]  /*4300*/  FMUL R65, R153, R65 ;  /* 0x0000004199417220 */ /* 0x000fe40000400000 */
[----:B------:R-:W-:-:S02]  /*4310*/  FMUL R66, R151, R66 ;  /* 0x0000004297427220 */ /* 0x000fc40000400000 */
[----:B------:R-:W-:Y:S02]  /*4320*/  FMUL R67, R151, R67 ;  /* 0x0000004397437220 */ /* 0x000fe40000400000 */
[C---:B------:R-:W-:Y:S02]  /*4330*/  FMUL R116, R153.reuse, R116 ;  /* 0x0000007499747220 */ /* 0x040fe40000400000 */
[----:B------:R-:W-:Y:S02]  /*4340*/  FMUL R117, R153, R117 ;  /* 0x0000007599757220 */ /* 0x000fe40000400000 */
[C---:B------:R-:W-:Y:S02]  /*4350*/  FMUL R118, R151.reuse, R118 ;  /* 0x0000007697767220 */ /* 0x040fe40000400000 */
[----:B------:R-:W-:Y:S02]  /*4360*/  FMUL R119, R151, R119 ;  /* 0x0000007797777220 */ /* 0x000fe40000400000 */
[----:B------:R-:W-:-:S02]  /*4370*/  FMUL R112, R153, R112 ;  /* 0x0000007099707220 */ /* 0x000fc40000400000 */
[----:B------:R-:W-:Y:S02]  /*4380*/  FMUL R113, R153, R113 ;  /* 0x0000007199717220 */ /* 0x000fe40000400000 */
[C---:B------:R-:W-:Y:S02]  /*4390*/  FMUL R114, R151.reuse, R114 ;  /* 0x0000007297727220 */ /* 0x040fe40000400000 */
[----:B------:R-:W-:Y:S01]  /*43a0*/  FMUL R115, R151, R115 ;  /* 0x0000007397737220 */ /* 0x000fe20000400000 */
[----:B0-----:R-:W-:Y:S01]  /*43b0*/  HMMA.16816.F32.BF16 R60, R132, R128, R60 ;  /* 0x00000080843c723c */ /* 0x001fe2000004183c */
[C---:B-----5:R-:W-:Y:S02]  /*43c0*/  FMUL R68, R154.reuse, R68 ;  /* 0x000000449a447220 */ /* 0x060fe40000400000 */
[----:B------:R-:W-:Y:S02]  /*43d0*/  FMUL R69, R154, R69 ;  /* 0x000000459a457220 */ /* 0x000fe40000400000 */
[----:B------:R-:W-:-:S02]  /*43e0*/  FMUL R70, R155, R70 ;  /* 0x000000469b467220 */ /* 0x000fc40000400000 */
[C---:B------:R-:W-:Y:S01]  /*43f0*/  FMUL R71, R155.reuse, R71 ;  /* 0x000000479b477220 */ /* 0x040fe20000400000 */
[C---:B------:R-:W-:Y:S01]  /*4400*/  HMMA.16816.F32.BF16 R64, R132.reuse, R130, R64 ;  /* 0x000000828440723c */ /* 0x040fe20000041840 */
[C---:B------:R-:W-:Y:S02]  /*4410*/  FMUL R72, R154.reuse, R72 ;  /* 0x000000489a487220 */ /* 0x040fe40000400000 */
[C---:B------:R-:W-:Y:S02]  /*4420*/  FMUL R73, R154.reuse, R73 ;  /* 0x000000499a497220 */ /* 0x040fe40000400000 */
[C---:B------:R-:W-:Y:S02]  /*4430*/  FMUL R74, R155.reuse, R74 ;  /* 0x0000004a9b4a7220 */ /* 0x040fe40000400000 */
[----:B------:R-:W-:Y:S01]  /*4440*/  FMUL R75, R155, R75 ;  /* 0x0000004b9b4b7220 */ /* 0x000fe20000400000 */
[----:B-1----:R-:W-:Y:S01]  /*4450*/  HMMA.16816.F32.BF16 R116, R132, R124, R116 ;  /* 0x0000007c8474723c */ /* 0x002fe20000041874 */
[----:B------:R-:W-:-:S02]  /*4460*/  FMUL R108, R154, R108 ;  /* 0x0000006c9a6c7220 */ /* 0x000fc40000400000 */
[C---:B------:R-:W-:Y:S02]  /*4470*/  FMUL R109, R154.reuse, R109 ;  /* 0x0000006d9a6d7220 */ /* 0x040fe40000400000 */
[C---:B------:R-:W-:Y:S02]  /*4480*/  FMUL R110, R155.reuse, R110 ;  /* 0x0000006e9b6e7220 */ /* 0x040fe40000400000 */
[C---:B------:R-:W-:Y:S01]  /*4490*/  FMUL R111, R155.reuse, R111 ;  /* 0x0000006f9b6f7220 */ /* 0x040fe20000400000 */
[----:B------:R-:W-:Y:S01]  /*44a0*/  HMMA.16816.F32.BF16 R112, R132, R126, R112 ;  /* 0x0000007e8470723c */ /* 0x000fe20000041870 */
[C---:B------:R-:W-:Y:S02]  /*44b0*/  FMUL R104, R154.reuse, R104 ;  /* 0x000000689a687220 */ /* 0x040fe40000400000 */
[----:B------:R-:W-:Y:S02]  /*44c0*/  FMUL R105, R154, R105 ;  /* 0x000000699a697220 */ /* 0x000fe40000400000 */
[----:B------:R-:W-:-:S02]  /*44d0*/  FMUL R106, R155, R106 ;  /* 0x0000006a9b6a7220 */ /* 0x000fc40000400000 */
[----:B------:R-:W-:Y:S02]  /*44e0*/  FMUL R107, R155, R107 ;  /* 0x0000006b9b6b7220 */ /* 0x000fe40000400000 */
[----:B------:R-:W-:Y:S01]  /*44f0*/  FADD R132, -R139, R172 ;  /* 0x000000ac8b847221 */ /* 0x000fe20000000100 */
[C---:B--2---:R-:W-:Y:S01]  /*4500*/  HMMA.16816.F32.BF16 R68, R56.reuse, R128, R68 ;  /* 0x000000803844723c */ /* 0x044fe20000041844 */
[----:B------:R-:W-:Y:S02]  /*4510*/  FADD R156, -R140, R171 ;  /* 0x000000ab8c9c7221 */ /* 0x000fe40000000100 */
[----:B------:R-:W-:Y:S02]  /*4520*/  FMUL R158, R132, 1.4426950216293334961 ;  /* 0x3fb8aa3b849e7820 */ /* 0x000fe40000400000 */
[----:B------:R-:W0:Y:S03]  /*4530*/  LDSM.16.M88.4 R132, [R15+0x5400] ;  /* 0x005400000f84783b */ /* 0x000e260000000200 */
[----:B------:R-:W-:Y:S01]  /*4540*/  HMMA.16816.F32.BF16 R72, R56, R130, R72 ;  /* 0x000000823848723c */ /* 0x000fe20000041848 */
[----:B------:R-:W-:-:S07]  /*4550*/  FMUL R157, R156, 1.4426950216293334961 ;  /* 0x3fb8aa3b9c9d7820 */ /* 0x000fce0000400000 */
[C---:B------:R-:W-:Y:S01]  /*4560*/  HMMA.16816.F32.BF16 R108, R56.reuse, R124, R108 ;  /* 0x0000007c386c723c */ /* 0x040fe2000004186c */
[----:B------:R1:W2:Y:S07]  /*4570*/  MUFU.EX2 R156, R158 ;  /* 0x0000009e009c7308 */ /* 0x0002ae0000000800 */
[----:B------:R-:W-:Y:S01]  /*4580*/  HMMA.16816.F32.BF16 R104, R56, R126, R104 ;  /* 0x0000007e3868723c */ /* 0x000fe20000041868 */
[----:B------:R-:W3:Y:S01]  /*4590*/  LDSM.16.M88.4 R56, [R15+0x5600] ;  /* 0x005600000f38783b */ /* 0x000ee20000000200 */
[----:B-1----:R-:W-:-:S02]  /*45a0*/  FADD R158, -R141, R170 ;  /* 0x000000aa8d9e7221 */ /* 0x002fc40000000100 */
[----:B------:R-:W-:Y:S02]  /*45b0*/  FADD R159, -R142, R169 ;  /* 0x000000a98e9f7221 */ /* 0x000fe40000000100 */
[----:B------:R-:W-:Y:S02]  /*45c0*/  FMUL R158, R158, 1.4426950216293334961 ;  /* 0x3fb8aa3b9e9e7820 */ /* 0x000fe40000400000 */
[----:B------:R-:W-:Y:S01]  /*45d0*/  FMUL R159, R159, 1.4426950216293334961 ;  /* 0x3fb8aa3b9f9f7820 */ /* 0x000fe20000400000 */
[----:B------:R-:W1:Y:S08]  /*45e0*/  MUFU.EX2 R157, R157 ;  /* 0x0000009d009d7308 */ /* 0x000e700000000800 */
[----:B------:R-:W4:Y:S08]  /*45f0*/  MUFU.EX2 R158, R158 ;  /* 0x0000009e009e7308 */ /* 0x000f300000000800 */
[----:B------:R-:W5:Y:S01]  /*4600*/  MUFU.EX2 R159, R159 ;  /* 0x0000009f009f7308 */ /* 0x000f620000000800 */
[----:B--2---:R-:W-:-:S02]  /*4610*/  FMUL R80, R156, R80 ;  /* 0x000000509c507220 */ /* 0x004fc40000400000 */
[----:B------:R-:W-:Y:S02]  /*4620*/  FMUL R81, R156, R81 ;  /* 0x000000519c517220 */ /* 0x000fe40000400000 */
[C---:B-1----:R-:W-:Y:S02]  /*4630*/  FMUL R82, R157.reuse, R82 ;  /* 0x000000529d527220 */ /* 0x042fe40000400000 */
[----:B------:R-:W-:Y:S02]  /*4640*/  FMUL R83, R157, R83 ;  /* 0x000000539d537220 */ /* 0x000fe40000400000 */
[C---:B----4-:R-:W-:Y:S02]  /*4650*/  FMUL R92, R158.reuse, R92 ;  /* 0x0000005c9e5c7220 */ /* 0x050fe40000400000 */
[----:B------:R-:W-:Y:S02]  /*4660*/  FMUL R93, R158, R93 ;  /* 0x0000005d9e5d7220 */ /* 0x000fe40000400000 */
[----:B------:R-:W-:-:S02]  /*4670*/  FMUL R120, R156, R120 ;  /* 0x000000789c787220 */ /* 0x000fc40000400000 */
[C---:B-----5:R-:W-:Y:S02]  /*4680*/  FMUL R94, R159.reuse, R94 ;  /* 0x0000005e9f5e7220 */ /* 0x060fe40000400000 */
[----:B------:R-:W-:Y:S02]  /*4690*/  FMUL R95, R159, R95 ;  /* 0x0000005f9f5f7220 */ /* 0x000fe40000400000 */
[C---:B------:R-:W-:Y:S02]  /*46a0*/  FMUL R121, R156.reuse, R121 ;  /* 0x000000799c797220 */ /* 0x040fe40000400000 */
[C---:B------:R-:W-:Y:S02]  /*46b0*/  FMUL R122, R157.reuse, R122 ;  /* 0x0000007a9d7a7220 */ /* 0x040fe40000400000 */
[----:B------:R-:W-:Y:S02]  /*46c0*/  FMUL R123, R157, R123 ;  /* 0x0000007b9d7b7220 */ /* 0x000fe40000400000 */
[----:B------:R-:W-:-:S02]  /*46d0*/  FMUL R76, R156, R76 ;  /* 0x0000004c9c4c7220 */ /* 0x000fc40000400000 */
[C---:B------:R-:W-:Y:S02]  /*46e0*/  FMUL R77, R156.reuse, R77 ;  /* 0x0000004d9c4d7220 */ /* 0x040fe40000400000 */
[C---:B------:R-:W-:Y:S02]  /*46f0*/  FMUL R78, R157.reuse, R78 ;  /* 0x0000004e9d4e7220 */ /* 0x040fe40000400000 */
[C---:B------:R-:W-:Y:S02]  /*4700*/  FMUL R79, R157.reuse, R79 ;  /* 0x0000004f9d4f7220 */ /* 0x040fe40000400000 */
[C---:B------:R-:W-:Y:S02]  /*4710*/  FMUL R100, R156.reuse, R100 ;  /* 0x000000649c647220 */ /* 0x040fe40000400000 */
[----:B------:R-:W-:Y:S02]  /*4720*/  FMUL R101, R156, R101 ;  /* 0x000000659c657220 */ /* 0x000fe40000400000 */
[----:B------:R-:W-:-:S02]  /*4730*/  FMUL R102, R157, R102 ;  /* 0x000000669d667220 */ /* 0x000fc40000400000 */
[----:B------:R-:W-:Y:S02]  /*4740*/  FMUL R103, R157, R103 ;  /* 0x000000679d677220 */ /* 0x000fe40000400000 */
[C---:B------:R-:W-:Y:S02]  /*4750*/  FMUL R84, R158.reuse, R84 ;  /* 0x000000549e547220 */ /* 0x040fe40000400000 */
        /* <DEDUP_REMOVED lines=10> */
[----:B------:R-:W-:Y:S01]  /*4800*/  FMUL R99, R159, R99 ;  /* 0x000000639f637220 */ /* 0x000fe20000400000 */
[----:B0-----:R-:W-:Y:S01]  /*4810*/  HMMA.16816.F32.BF16 R80, R132, R124, R80 ;  /* 0x0000007c8450723c */ /* 0x001fe20000041850 */
[----:B------:R-:W-:Y:S01]  /*4820*/  FFMA R165, R153, R165, R152 ;  /* 0x000000a599a57223 */ /* 0x000fe20000000098 */
[----:B------:R-:W-:-:S06]  /*4830*/  MOV R175, R136 ;  /* 0x0000008800af7202 */ /* 0x000fcc0000000f00 */
[----:B---3--:R-:W-:Y:S01]  /*4840*/  HMMA.16816.F32.BF16 R92, R56, R124, R92 ;  /* 0x0000007c385c723c */ /* 0x008fe2000004185c */
[----:B------:R-:W-:Y:S01]  /*4850*/  FFMA R164, R151, R164, R149 ;  /* 0x000000a497a47223 */ /* 0x000fe20000000095 */
[----:B------:R-:W-:-:S05]  /*4860*/  MOV R173, R138 ;  /* 0x0000008a00ad7202 */ /* 0x000fca0000000f00 */
[----:B------:R-:W-:Y:S01]  /*4870*/  MOV R124, 0x10 ;  /* 0x00000010007c7802 */ /* 0x000fe20000000f00 */
[----:B------:R-:W-:Y:S01]  /*4880*/  HMMA.16816.F32.BF16 R120, R132, R128, R120 ;  /* 0x000000808478723c */ /* 0x000fe20000041878 */
[----:B------:R-:W-:Y:S01]  /*4890*/  FFMA R163, R154, R163, R150 ;  /* 0x000000a39aa37223 */ /* 0x000fe20000000096 */
[----:B------:R-:W-:Y:S01]  /*48a0*/  MOV R171, R140 ;  /* 0x0000008c00ab7202 */ /* 0x000fe20000000f00 */
[----:B------:R-:W-:Y:S01]  /*48b0*/  FFMA R162, R155, R162, R147 ;  /* 0x000000a29ba27223 */ /* 0x000fe20000000093 */
[----:B------:R-:W-:Y:S01]  /*48c0*/  MOV R169, R142 ;  /* 0x0000008e00a97202 */ /* 0x000fe20000000f00 */
[----:B------:R-:W-:-:S03]  /*48d0*/  IMAD R7, R124, c[0x0][0x1b4], R7 ;  /* 0x00006d007c077a24 */ /* 0x000fc600078e0207 */
[----:B------:R-:W-:Y:S01]  /*48e0*/  HMMA.16816.F32.BF16 R76, R132, R130, R76 ;  /* 0x00000082844c723c */ /* 0x000fe2000004184c */
[----:B------:R-:W-:Y:S02]  /*48f0*/  IMAD R17, R124, c[0x0][0x1a4], R17 ;  /* 0x000069007c117a24 */ /* 0x000fe400078e0211 */
[----:B------:R-:W-:Y:S02]  /*4900*/  FFMA R161, R156, R161, R148 ;  /* 0x000000a19ca17223 */ /* 0x000fe40000000094 */
[----:B------:R-:W-:-:S03]  /*4910*/  FFMA R160, R157, R160, R143 ;  /* 0x000000a09da07223 */ /* 0x000fc6000000008f */
[----:B------:R-:W-:Y:S01]  /*4920*/  HMMA.16816.F32.BF16 R100, R132, R126, R100 ;  /* 0x0000007e8464723c */ /* 0x000fe20000041864 */
[----:B------:R-:W-:Y:S02]  /*4930*/  FFMA R55, R158, R55, R146 ;  /* 0x000000379e377223 */ /* 0x000fe40000000092 */
[----:B------:R-:W-:Y:S02]  /*4940*/  FFMA R53, R159, R53, R144 ;  /* 0x000000359f357223 */ /* 0x000fe40000000090 */
[----:B------:R-:W-:-:S03]  /*4950*/  IMAD.MOV.U32 R174, RZ, RZ, R137 ;  /* 0x000000ffffae7224 */ /* 0x000fc600078e0089 */
[----:B------:R-:W-:Y:S01]  /*4960*/  HMMA.16816.F32.BF16 R84, R56, R128, R84 ;  /* 0x000000803854723c */ /* 0x000fe20000041854 */
[----:B------:R-:W-:Y:S02]  /*4970*/  IMAD.MOV.U32 R172, RZ, RZ, R139 ;  /* 0x000000ffffac7224 */ /* 0x000fe400078e008b */
[----:B------:R-:W-:-:S05]  /*4980*/  IMAD.MOV.U32 R170, RZ, RZ, R141 ;  /* 0x000000ffffaa7224 */ /* 0x000fca00078e008d */
[C---:B------:R-:W-:Y:S08]  /*4990*/  HMMA.16816.F32.BF16 R88, R56.reuse, R130, R88 ;  /* 0x000000823858723c */ /* 0x040ff00000041858 */
[----:B------:R-:W-:Y:S01]  /*49a0*/  HMMA.16816.F32.BF16 R96, R56, R126, R96 ;  /* 0x0000007e3860723c */ /* 0x000fe20000041860 */
[----:B------:R-:W-:Y:S01]  /*49b0*/  @P3 CALL.REL.NOINC `(.L_x_0) ;  /* 0x0000001000003944 */ /* 0x000fe20003c00000 */
[----:B------:R-:W-:Y:S06]  /*49c0*/  BRA `(.L_x_1) ;  /* 0xffffdfd000007947 */ /* 0x000fec000383ffff */
.L_x_0:
[----:B------:R-:W-:-:S06]  /*49d0*/  NOP ;  /* 0x0000000000007918 */ /* 0x000fcc0000000000 */
[----:B------:R-:W-:-:S04]  /*49e0*/  NOP ;  /* 0x0000000000007918 */ /* 0x000fc80000000000 */
[C---:B------:R-:W-:Y:S01]  /*49f0*/  IMAD R8, R9.reuse, 0x2, R54 ;  /* 0x0000000209087824 */ /* 0x040fe200078e0236 */
[-C--:B------:R-:W-:Y:S01]  /*4a00*/  LEA R124, P0, R10, R3.reuse, 0x1 ;  /* 0x000000030a7c7211 */ /* 0x080fe200078008ff */
[----:B------:R-:W-:Y:S01]  /*4a10*/  IMAD.MOV.U32 R225, RZ, RZ, R101 ;  /* 0x000000ffffe17224 */ /* 0x000fe200078e0065 */
[-C--:B------:R-:W-:Y:S01]  /*4a20*/  LEA R56, P2, R12, R3.reuse, 0x1 ;  /* 0x000000030c387211 */ /* 0x080fe200078408ff */
[----:B------:R-:W-:Y:S01]  /*4a30*/  IMAD.MOV.U32 R101, RZ, RZ, R89 ;  /* 0x000000ffff657224 */ /* 0x000fe200078e0059 */
[C---:B------:R-:W-:Y:S01]  /*4a40*/  LEA R134, R9.reuse, R8, 0x1 ;  /* 0x0000000809867211 */ /* 0x040fe200078e08ff */
[----:B------:R-:W-:Y:S01]  /*4a50*/  IMAD.MOV.U32 R226, RZ, RZ, R79 ;  /* 0x000000ffffe27224 */ /* 0x000fe200078e004f */
[-C--:B------:R-:W-:Y:S01]  /*4a60*/  LEA.HI.X.SX32 R125, R10, R6.reuse, 0x1, P0 ;  /* 0x000000060a7d7211 */ /* 0x080fe200000f0eff */
[----:B------:R-:W-:Y:S01]  /*4a70*/  IMAD.MOV.U32 R229, RZ, RZ, R83 ;  /* 0x000000ffffe57224 */ /* 0x000fe200078e0053 */
[----:B------:R-:W-:Y:S01]  /*4a80*/  LEA R58, P3, R14, R3, 0x1 ;  /* 0x000000030e3a7211 */ /* 0x000fe200078608ff */
[----:B------:R-:W-:Y:S01]  /*4a90*/  IMAD R10, R9, 0x2, R134 ;  /* 0x00000002090a7824 */ /* 0x000fe200078e0286 */
[-C--:B------:R-:W-:Y:S01]  /*4aa0*/  LEA.HI.X.SX32 R57, R12, R6.reuse, 0x1, P2 ;  /* 0x000000060c397211 */ /* 0x080fe200010f0eff */
[----:B------:R-:W-:Y:S01]  /*4ab0*/  BAR.SYNC.DEFER_BLOCKING 0x0 ;  /* 0x0000000000007b1d */ /* 0x000fe20000010000 */
[----:B------:R-:W-:-:S02]  /*4ac0*/  LEA.HI.X.SX32 R59, R14, R6, 0x1, P3 ;  /* 0x000000060e3b7211 */ /* 0x000fc400018f0eff */
[C---:B------:R-:W-:Y:S02]  /*4ad0*/  LEA R144, R9.reuse, R10, 0x1 ;  /* 0x0000000a09907211 */ /* 0x040fe400078e08ff */
[-C--:B------:R-:W-:Y:S02]  /*4ae0*/  LEA R12, P0, R16, R3.reuse, 0x1 ;  /* 0x00000003100c7211 */ /* 0x080fe400078008ff */
[-C--:B------:R-:W-:Y:S01]  /*4af0*/  LEA R14, P2, R18, R3.reuse, 0x1 ;  /* 0x00000003120e7211 */ /* 0x080fe200078408ff */
[C---:B------:R-:W-:Y:S01]  /*4b00*/  IMAD R150, R9.reuse, 0x2, R144 ;  /* 0x0000000209967824 */ /* 0x040fe200078e0290 */
[----:B------:R-:W-:Y:S02]  /*4b10*/  LEA R126, P3, R20, R3, 0x1 ;  /* 0x00000003147e7211 */ /* 0x000fe400078608ff */
[----:B------:R-:W-:Y:S02]  /*4b20*/  LEA.HI.X.SX32 R13, R16, R6, 0x1, P0 ;  /* 0x00000006100d7211 */ /* 0x000fe400000f0eff */
[----:B------:R-:W-:-:S02]  /*4b30*/  LEA R152, R9, R150, 0x1 ;  /* 0x0000009609987211 */ /* 0x000fc400078e08ff */
[-C--:B------:R-:W-:Y:S02]  /*4b40*/  LEA.HI.X.SX32 R15, R18, R6.reuse, 0x1, P2 ;  /* 0x00000006120f7211 */ /* 0x080fe400010f0eff */
[----:B------:R-:W-:Y:S01]  /*4b50*/  LEA.HI.X.SX32 R127, R20, R6, 0x1, P3 ;  /* 0x00000006147f7211 */ /* 0x000fe200018f0eff */
[C---:B------:R-:W-:Y:S01]  /*4b60*/  IMAD R154, R9.reuse, 0x2, R152 ;  /* 0x00000002099a7824 */ /* 0x040fe200078e0298 */
[-C--:B------:R-:W-:Y:S02]  /*4b70*/  LEA R16, P0, R22, R3.reuse, 0x1 ;  /* 0x0000000316107211 */ /* 0x080fe400078008ff */
[-C--:B------:R-:W-:Y:S02]  /*4b80*/  LEA R20, P2, R24, R3.reuse, 0x1 ;  /* 0x0000000318147211 */ /* 0x080fe400078408ff */
[----:B------:R-:W-:Y:S02]  /*4b90*/  LEA R156, R9, R154, 0x1 ;  /* 0x0000009a099c7211 */ /* 0x000fe400078e08ff */
[----:B------:R-:W-:-:S02]  /*4ba0*/  LEA R18, P3, R26, R3, 0x1 ;  /* 0x000000031a127211 */ /* 0x000fc400078608ff */
[-C--:B------:R-:W-:Y:S01]  /*4bb0*/  LEA.HI.X.SX32 R17, R22, R6.reuse, 0x1, P0 ;  /* 0x0000000616117211 */ /* 0x080fe200000f0eff */
[C---:B------:R-:W-:Y:S01]  /*4bc0*/  IMAD R158, R9.reuse, 0x2, R156 ;  /* 0x00000002099e7824 */ /* 0x040fe200078e029c */
[-C--:B------:R-:W-:Y:S02]  /*4bd0*/  LEA.HI.X.SX32 R21, R24, R6.reuse, 0x1, P2 ;  /* 0x0000000618157211 */ /* 0x080fe400010f0eff */
[----:B------:R-:W-:Y:S02]  /*4be0*/  LEA.HI.X.SX32 R19, R26, R6, 0x1, P3 ;  /* 0x000000061a137211 */ /* 0x000fe400018f0eff */
[C---:B------:R-:W-:Y:S02]  /*4bf0*/  LEA R166, R9.reuse, R158, 0x1 ;  /* 0x0000009e09a67211 */ /* 0x040fe400078e08ff */
[-C--:B------:R-:W-:Y:S02]  /*4c00*/  LEA R24, P0, R28, R3.reuse, 0x1 ;  /* 0x000000031c187211 */ /* 0x080fe400078008ff */
[-C--:B------:R-:W-:Y:S01]  /*4c10*/  LEA R22, P2, R30, R3.reuse, 0x1 ;  /* 0x000000031e167211 */ /* 0x080fe200078408ff */
[----:B------:R-:W-:Y:S01]  /*4c20*/  IMAD R170, R9, 0x2, R166 ;  /* 0x0000000209aa7824 */ /* 0x000fe200078e02a6 */
[----:B------:R-:W-:-:S02]  /*4c30*/  LEA R26, P3, R32, R3, 0x1 ;  /* 0x00000003201a7211 */ /* 0x000fc400078608ff */
[----:B------:R-:W-:Y:S02]  /*4c40*/  LEA.HI.X.SX32 R25, R28, R6, 0x1, P0 ;  /* 0x000000061c197211 */ /* 0x000fe400000f0eff */
[C---:B------:R-:W-:Y:S02]  /*4c50*/  LEA R172, R9.reuse, R170, 0x1 ;  /* 0x000000aa09ac7211 */ /* 0x040fe400078e08ff */
[-C--:B------:R-:W-:Y:S02]  /*4c60*/  LEA.HI.X.SX32 R23, R30, R6.reuse, 0x1, P2 ;  /* 0x000000061e177211 */ /* 0x080fe400010f0eff */
[----:B------:R-:W-:Y:S01]  /*4c70*/  LEA.HI.X.SX32 R27, R32, R6, 0x1, P3 ;  /* 0x00000006201b7211 */ /* 0x000fe200018f0eff */
[----:B------:R-:W-:Y:S01]  /*4c80*/  IMAD R174, R9, 0x2, R172 ;  /* 0x0000000209ae7824 */ /* 0x000fe200078e02ac */
[-C--:B------:R-:W-:Y:S02]  /*4c90*/  LEA R30, P0, R34, R3.reuse, 0x1 ;  /* 0x00000003221e7211 */ /* 0x080fe400078008ff */
[----:B------:R-:W-:-:S02]  /*4ca0*/  LEA R28, P2, R36, R3, 0x1 ;  /* 0x00000003241c7211 */ /* 0x000fc400078408ff */
[-C--:B------:R-:W-:Y:S02]  /*4cb0*/  LEA R32, P3, R38, R3.reuse, 0x1 ;  /* 0x0000000326207211 */ /* 0x080fe400078608ff */
[-C--:B------:R-:W-:Y:S02]  /*4cc0*/  LEA.HI.X.SX32 R31, R34, R6.reuse, 0x1, P0 ;  /* 0x00000006221f7211 */ /* 0x080fe400000f0eff */
[-C--:B------:R-:W-:Y:S02]  /*4cd0*/  LEA.HI.X.SX32 R29, R36, R6.reuse, 0x1, P2 ;  /* 0x00000006241d7211 */ /* 0x080fe400010f0eff */
[----:B------:R-:W-:Y:S02]  /*4ce0*/  LEA.HI.X.SX32 R33, R38, R6, 0x1, P3 ;  /* 0x0000000626217211 */ /* 0x000fe400018f0eff */
[-C--:B------:R-:W-:Y:S02]  /*4cf0*/  LEA R36, P0, R40, R3.reuse, 0x1 ;  /* 0x0000000328247211 */ /* 0x080fe400078008ff */
[----:B------:R-:W-:-:S02]  /*4d00*/  LEA R38, P3, R44, R3, 0x1 ;  /* 0x000000032c267211 */ /* 0x000fc400078608ff */
[C---:B------:R-:W-:Y:S02]  /*4d10*/  LEA R176, R9.reuse, R174, 0x1 ;  /* 0x000000ae09b07211 */ /* 0x040fe400078e08ff */
[-C--:B------:R-:W-:Y:S02]  /*4d20*/  LEA.HI.X.SX32 R37, R40, R6.reuse, 0x1, P0 ;  /* 0x0000000628257211 */ /* 0x080fe400000f0eff */
[-C--:B------:R-:W-:Y:S01]  /*4d30*/  LEA.HI.X.SX32 R39, R44, R6.reuse, 0x1, P3 ;  /* 0x000000062c277211 */ /* 0x080fe200018f0eff */
[----:B------:R-:W-:Y:S01]  /*4d40*/  IMAD R178, R9, 0x2, R176 ;  /* 0x0000000209b27824 */ /* 0x000fe200078e02b0 */
[-C--:B------:R-:W-:Y:S02]  /*4d50*/  LEA R34, P2, R42, R3.reuse, 0x1 ;  /* 0x000000032a227211 */ /* 0x080fe400078408ff */
[----:B------:R-:W-:Y:S02]  /*4d60*/  LEA R40, P3, R50, R3, 0x1 ;  /* 0x0000000332287211 */ /* 0x000fe400078608ff */
[----:B------:R-:W-:-:S02]  /*4d70*/  LEA.HI.X.SX32 R35, R42, R6, 0x1, P2 ;  /* 0x000000062a237211 */ /* 0x000fc400010f0eff */
[----:B------:R-:W-:Y:S02]  /*4d80*/  LEA.HI.X.SX32 R41, R50, R6, 0x1, P3 ;  /* 0x0000000632297211 */ /* 0x000fe400018f0eff */
[-C--:B------:R-:W-:Y:S02]  /*4d90*/  LEA R44, P0, R46, R3.reuse, 0x1 ;  /* 0x000000032e2c7211 */ /* 0x080fe400078008ff */
[-C--:B------:R-:W-:Y:S02]  /*4da0*/  LEA R42, P2, R48, R3.reuse, 0x1 ;  /* 0x00000003302a7211 */ /* 0x080fe400078408ff */
[----:B------:R-:W-:Y:S02]  /*4db0*/  LEA R50, P3, R8, R3, 0x1 ;  /* 0x0000000308327211 */ /* 0x000fe400078608ff */
[----:B------:R-:W-:Y:S02]  /*4dc0*/  LEA R180, R9, R178, 0x1 ;  /* 0x000000b209b47211 */ /* 0x000fe400078e08ff */
[----:B------:R-:W-:-:S02]  /*4dd0*/  LEA.HI.X.SX32 R45, R46, R6, 0x1, P0 ;  /* 0x000000062e2d7211 */ /* 0x000fc400000f0eff */
[-C--:B------:R-:W-:Y:S02]  /*4de0*/  LEA.HI.X.SX32 R43, R48, R6.reuse, 0x1, P2 ;  /* 0x00000006302b7211 */ /* 0x080fe400010f0eff */
[-C--:B------:R-:W-:Y:S01]  /*4df0*/  LEA.HI.X.SX32 R51, R8, R6.reuse, 0x1, P3 ;  /* 0x0000000608337211 */ /* 0x080fe200018f0eff */
[----:B------:R-:W-:Y:S01]  /*4e00*/  IMAD R8, R9, 0x2, R180 ;  /* 0x0000000209087824 */ /* 0x000fe200078e02b4 */
[-C--:B------:R-:W-:Y:S02]  /*4e10*/  LEA R46, P0, R52, R3.reuse, 0x1 ;  /* 0x00000003342e7211 */ /* 0x080fe400078008ff */
[----:B------:R-:W-:Y:S02]  /*4e20*/  LEA R48, P2, R54, R3, 0x1 ;  /* 0x0000000336307211 */ /* 0x000fe400078408ff */
[-C--:B------:R-:W-:Y:S02]  /*4e30*/  LEA.HI.X.SX32 R47, R52, R6.reuse, 0x1, P0 ;  /* 0x00000006342f7211 */ /* 0x080fe400000f0eff */
[----:B------:R-:W-:-:S02]  /*4e40*/  LEA.HI.X.SX32 R49, R54, R6, 0x1, P2 ;  /* 0x0000000636317211 */ /* 0x000fc400010f0eff */
[CC--:B------:R-:W-:Y:S02]  /*4e50*/  LEA R130, P2, R10.reuse, R3.reuse, 0x1 ;  /* 0x000000030a827211 */ /* 0x0c0fe400078408ff */
[C---:B------:R-:W-:Y:S02]  /*4e60*/  LEA R52, R9.reuse, R8, 0x1 ;  /* 0x0000000809347211 */ /* 0x040fe400078e08ff */
[-C--:B------:R-:W-:Y:S02]  /*4e70*/  LEA.HI.X.SX32 R131, R10, R6.reuse, 0x1, P2 ;  /* 0x000000060a837211 */ /* 0x080fe400010f0eff */
[-C--:B------:R-:W-:Y:S01]  /*4e80*/  LEA R132, P3, R144, R3.reuse, 0x1 ;  /* 0x0000000390847211 */ /* 0x080fe200078608ff */
[----:B------:R-:W-:Y:S01]  /*4e90*/  IMAD R10, R9, 0x2, R52 ;  /* 0x00000002090a7824 */ /* 0x000fe200078e0234 */
[----:B------:R-:W-:Y:S02]  /*4ea0*/  LEA R128, P0, R134, R3, 0x1 ;  /* 0x0000000386807211 */ /* 0x000fe400078008ff */
[----:B------:R-:W-:-:S02]  /*4eb0*/  LEA.HI.X.SX32 R133, R144, R6, 0x1, P3 ;  /* 0x0000000690857211 */ /* 0x000fc400018f0eff */
[C---:B------:R-:W-:Y:S02]  /*4ec0*/  LEA R54, R9.reuse, R10, 0x1 ;  /* 0x0000000a09367211 */ /* 0x040fe400078e08ff */
[-C--:B------:R-:W-:Y:S02]  /*4ed0*/  LEA R148, P3, R154, R3.reuse, 0x1 ;  /* 0x000000039a947211 */ /* 0x080fe400078608ff */
[-C--:B------:R-:W-:Y:S01]  /*4ee0*/  LEA.HI.X.SX32 R129, R134, R6.reuse, 0x1, P0 ;  /* 0x0000000686817211 */ /* 0x080fe200000f0eff */
[C---:B------:R-:W-:Y:S01]  /*4ef0*/  IMAD R144, R9.reuse, 0x2, R54 ;  /* 0x0000000209907824 */ /* 0x040fe200078e0236 */
[----:B------:R-:W-:Y:S02]  /*4f00*/  LEA.HI.X.SX32 R149, R154, R6, 0x1, P3 ;  /* 0x000000069a957211 */ /* 0x000fe400018f0eff */
[----:B------:R-:W-:Y:S02]  /*4f10*/  LEA R154, P3, R166, R3, 0x1 ;  /* 0x00000003a69a7211 */ /* 0x000fe400078608ff */
[----:B------:R-:W-:-:S02]  /*4f20*/  LEA R188, R9, R144, 0x1 ;  /* 0x0000009009bc7211 */ /* 0x000fc400078e08ff */
[-C--:B------:R-:W-:Y:S02]  /*4f30*/  LEA.HI.X.SX32 R155, R166, R6.reuse, 0x1, P3 ;  /* 0x00000006a69b7211 */ /* 0x080fe400018f0eff */
[-C--:B------:R-:W-:Y:S01]  /*4f40*/  LEA R134, P0, R150, R3.reuse, 0x1 ;  /* 0x0000000396867211 */ /* 0x080fe200078008ff */
[C---:B------:R-:W-:Y:S01]  /*4f50*/  IMAD R166, R9.reuse, 0x2, R188 ;  /* 0x0000000209a67824 */ /* 0x040fe200078e02bc */
[-C--:B------:R-:W-:Y:S02]  /*4f60*/  LEA R146, P2, R152, R3.reuse, 0x1 ;  /* 0x0000000398927211 */ /* 0x080fe400078408ff */
[----:B------:R-:W-:Y:S02]  /*4f70*/  LEA.HI.X.SX32 R135, R150, R6, 0x1, P0 ;  /* 0x0000000696877211 */ /* 0x000fe400000f0eff */
[----:B------:R-:W-:Y:S02]  /*4f80*/  LEA R194, R9, R166, 0x1 ;  /* 0x000000a609c27211 */ /* 0x000fe400078e08ff */
[----:B------:R-:W-:-:S02]  /*4f90*/  LEA R150, P0, R156, R3, 0x1 ;  /* 0x000000039c967211 */ /* 0x000fc400078008ff */
[-C--:B------:R-:W-:Y:S01]  /*4fa0*/  LEA.HI.X.SX32 R147, R152, R6.reuse, 0x1, P2 ;  /* 0x0000000698937211 */ /* 0x080fe200010f0eff */
[C---:B------:R-:W-:Y:S01]  /*4fb0*/  IMAD R196, R9.reuse, 0x2, R194 ;  /* 0x0000000209c47824 */ /* 0x040fe200078e02c2 */
[----:B------:R-:W-:Y:S02]  /*4fc0*/  LEA.HI.X.SX32 R151, R156, R6, 0x1, P0 ;  /* 0x000000069c977211 */ /* 0x000fe400000f0eff */
[CC--:B------:R-:W-:Y:S02]  /*4fd0*/  LEA R156, P0, R170.reuse, R3.reuse, 0x1 ;  /* 0x00000003aa9c7211 */ /* 0x0c0fe400078008ff */
[C---:B------:R-:W-:Y:S02]  /*4fe0*/  LEA R200, R9.reuse, R196, 0x1 ;  /* 0x000000c409c87211 */ /* 0x040fe400078e08ff */
[----:B------:R-:W-:Y:S02]  /*4ff0*/  LEA.HI.X.SX32 R157, R170, R6, 0x1, P0 ;  /* 0x00000006aa9d7211 */ /* 0x000fe400000f0eff */
[-C--:B------:R-:W-:Y:S01]  /*5000*/  LEA R152, P2, R158, R3.reuse, 0x1 ;  /* 0x000000039e987211 */ /* 0x080fe200078408ff */
[----:B------:R-:W-:Y:S01]  /*5010*/  IMAD R202, R9, 0x2, R200 ;  /* 0x0000000209ca7824 */ /* 0x000fe200078e02c8 */
[----:B------:R-:W-:-:S02]  /*5020*/  LEA R168, P3, R174, R3, 0x1 ;  /* 0x00000003aea87211 */ /* 0x000fc400078608ff */
[-C--:B------:R-:W-:Y:S02]  /*5030*/  LEA R170, P0, R176, R3.reuse, 0x1 ;  /* 0x00000003b0aa7211 */ /* 0x080fe400078008ff */
[-C--:B------:R-:W-:Y:S02]  /*5040*/  LEA.HI.X.SX32 R153, R158, R6.reuse, 0x1, P2 ;  /* 0x000000069e997211 */ /* 0x080fe400010f0eff */
[-C--:B------:R-:W-:Y:S02]  /*5050*/  LEA.HI.X.SX32 R169, R174, R6.reuse, 0x1, P3 ;  /* 0x00000006aea97211 */ /* 0x080fe400018f0eff */
[----:B------:R-:W-:Y:S02]  /*5060*/  LEA.HI.X.SX32 R171, R176, R6, 0x1, P0 ;  /* 0x00000006b0ab7211 */ /* 0x000fe400000f0eff */
[-C--:B------:R-:W-:Y:S02]  /*5070*/  LEA R158, P2, R172, R3.reuse, 0x1 ;  /* 0x00000003ac9e7211 */ /* 0x080fe400078408ff */
[----:B------:R-:W-:-:S02]  /*5080*/  LEA R174, P3, R180, R3, 0x1 ;  /* 0x00000003b4ae7211 */ /* 0x000fc400078608ff */
[-C--:B------:R-:W-:Y:S02]  /*5090*/  LEA R176, P0, R8, R3.reuse, 0x1 ;  /* 0x0000000308b07211 */ /* 0x080fe400078008ff */
[C---:B------:R-:W-:Y:S02]  /*50a0*/  LEA R204, R9.reuse, R202, 0x1 ;  /* 0x000000ca09cc7211 */ /* 0x040fe400078e08ff */
[-C--:B------:R-:W-:Y:S02]  /*50b0*/  LEA.HI.X.SX32 R159, R172, R6.reuse, 0x1, P2 ;  /* 0x00000006ac9f7211 */ /* 0x080fe400010f0eff */
[-C--:B------:R-:W-:Y:S02]  /*50c0*/  LEA.HI.X.SX32 R175, R180, R6.reuse, 0x1, P3 ;  /* 0x00000006b4af7211 */ /* 0x080fe400018f0eff */
[----:B------:R-:W-:Y:S01]  /*50d0*/  LEA.HI.X.SX32 R177, R8, R6, 0x1, P0 ;  /* 0x0000000608b17211 */ /* 0x000fe200000f0eff */
[----:B------:R-:W-:Y:S01]  /*50e0*/  IMAD R8, R9, 0x2, R204 ;  /* 0x0000000209087824 */ /* 0x000fe200078e02cc */
[----:B------:R-:W-:-:S02]  /*50f0*/  LEA R172, P2, R178, R3, 0x1 ;  /* 0x00000003b2ac7211 */ /* 0x000fc400078408ff */
[-C--:B------:R-:W-:Y:S02]  /*5100*/  LEA R180, P3, R10, R3.reuse, 0x1 ;  /* 0x000000030ab47211 */ /* 0x080fe400078608ff */
[-C--:B------:R-:W-:Y:S02]  /*5110*/  LEA.HI.X.SX32 R173, R178, R6.reuse, 0x1, P2 ;  /* 0x00000006b2ad7211 */ /* 0x080fe400010f0eff */
[----:B------:R-:W-:Y:S02]  /*5120*/  LEA.HI.X.SX32 R181, R10, R6, 0x1, P3 ;  /* 0x000000060ab57211 */ /* 0x000fe400018f0eff */
[C---:B------:R-:W-:Y:S02]  /*5130*/  LEA R178, P2, R52.reuse, R3, 0x1 ;  /* 0x0000000334b27211 */ /* 0x040fe400078408ff */
[----:B------:R-:W-:Y:S02]  /*5140*/  LEA R10, R9, R8, 0x1 ;  /* 0x00000008090a7211 */ /* 0x000fe400078e08ff */
[----:B------:R-:W-:-:S02]  /*5150*/  LEA.HI.X.SX32 R179, R52, R6, 0x1, P2 ;  /* 0x0000000634b37211 */ /* 0x000fc400010f0eff */
[-C--:B------:R-:W-:Y:S01]  /*5160*/  LEA R182, P0, R54, R3.reuse, 0x1 ;  /* 0x0000000336b67211 */ /* 0x080fe200078008ff */
[C---:B------:R-:W-:Y:S01]  /*5170*/  IMAD R52, R9.reuse, 0x2, R10 ;  /* 0x0000000209347824 */ /* 0x040fe200078e020a */
[-C--:B------:R-:W-:Y:S02]  /*5180*/  LEA R184, P2, R144, R3.reuse, 0x1 ;  /* 0x0000000390b87211 */ /* 0x080fe400078408ff */
[----:B------:R-:W-:Y:S02]  /*5190*/  LEA.HI.X.SX32 R183, R54, R6, 0x1, P0 ;  /* 0x0000000636b77211 */ /* 0x000fe400000f0eff */
[----:B------:R-:W-:Y:S02]  /*51a0*/  LEA R186, P3, R188, R3, 0x1 ;  /* 0x00000003bcba7211 */ /* 0x000fe400078608ff */
[----:B------:R-:W-:Y:S02]  /*51b0*/  LEA R54, R9, R52, 0x1 ;  /* 0x0000003409367211 */ /* 0x000fe400078e08ff */
[----:B------:R-:W-:-:S02]  /*51c0*/  LEA.HI.X.SX32 R185, R144, R6, 0x1, P2 ;  /* 0x0000000690b97211 */ /* 0x000fc400010f0eff */
[-C--:B------:R-:W-:Y:S01]  /*51d0*/  LEA.HI.X.SX32 R187, R188, R6.reuse, 0x1, P3 ;  /* 0x00000006bcbb7211 */ /* 0x080fe200018f0eff */
[C---:B------:R-:W-:Y:S01]  /*51e0*/  IMAD R144, R9.reuse, 0x2, R54 ;  /* 0x0000000209907824 */ /* 0x040fe200078e0236 */
[-C--:B------:R-:W-:Y:S02]  /*51f0*/  LEA R188, P0, R166, R3.reuse, 0x1 ;  /* 0x00000003a6bc7211 */ /* 0x080fe400078008ff */
[----:B------:R-:W-:Y:S02]  /*5200*/  LEA R190, P2, R194, R3, 0x1 ;  /* 0x00000003c2be7211 */ /* 0x000fe400078408ff */
[----:B------:R-:W-:Y:S02]  /*5210*/  LEA.HI.X.SX32 R189, R166, R6, 0x1, P0 ;  /* 0x00000006a6bd7211 */ /* 0x000fe400000f0eff */
[----:B------:R-:W-:Y:S02]  /*5220*/  LEA R166, R9, R144, 0x1 ;  /* 0x0000009009a67211 */ /* 0x000fe400078e08ff */
[----:B------:R-:W-:-:S02]  /*5230*/  LEA.HI.X.SX32 R191, R194, R6, 0x1, P2 ;  /* 0x00000006c2bf7211 */ /* 0x000fc400010f0eff */
[-C--:B------:R-:W-:Y:S01]  /*5240*/  LEA R192, P3, R196, R3.reuse, 0x1 ;  /* 0x00000003c4c07211 */ /* 0x080fe200078608ff */
[----:B------:R-:W-:Y:S01]  /*5250*/  IMAD R218, R9, 0x2, R166 ;  /* 0x0000000209da7824 */ /* 0x000fe200078e02a6 */
[-C--:B------:R-:W-:Y:S02]  /*5260*/  LEA R194, P0, R200, R3.reuse, 0x1 ;  /* 0x00000003c8c27211 */ /* 0x080fe400078008ff */
        /* <DEDUP_REMOVED lines=12> */
[CC--:B------:R-:W-:Y:S02]  /*5330*/  LEA R204, P3, R52.reuse, R3.reuse, 0x1 ;  /* 0x0000000334cc7211 */ /* 0x0c0fe400078608ff */
[C---:B------:R-:W-:Y:S02]  /*5340*/  LEA R10, R9.reuse, R8, 0x1 ;  /* 0x00000008090a7211 */ /* 0x040fe400078e08ff */
[----:B------:R-:W-:Y:S02]  /*5350*/  LEA.HI.X.SX32 R205, R52, R6, 0x1, P3 ;  /* 0x0000000634cd7211 */ /* 0x000fe400018f0eff */
[-C--:B------:R-:W-:Y:S01]  /*5360*/  LEA R206, P0, R54, R3.reuse, 0x1 ;  /* 0x0000000336ce7211 */ /* 0x080fe200078008ff */
[----:B------:R-:W-:Y:S01]  /*5370*/  IMAD R52, R9, 0x2, R10 ;  /* 0x0000000209347824 */ /* 0x000fe200078e020a */
[----:B------:R-:W-:-:S02]  /*5380*/  LEA R208, P2, R144, R3, 0x1 ;  /* 0x0000000390d07211 */ /* 0x000fc400078408ff */
[----:B------:R-:W-:Y:S02]  /*5390*/  LEA.HI.X.SX32 R207, R54, R6, 0x1, P0 ;  /* 0x0000000636cf7211 */ /* 0x000fe400000f0eff */
[-C--:B------:R-:W-:Y:S02]  /*53a0*/  LEA R210, P3, R166, R3.reuse, 0x1 ;  /* 0x00000003a6d27211 */ /* 0x080fe400078608ff */
[C---:B------:R-:W-:Y:S02]  /*53b0*/  LEA R54, R9.reuse, R52, 0x1 ;  /* 0x0000003409367211 */ /* 0x040fe400078e08ff */
[-C--:B------:R-:W-:Y:S02]  /*53c0*/  LEA.HI.X.SX32 R209, R144, R6.reuse, 0x1, P2 ;  /* 0x0000000690d17211 */ /* 0x080fe400010f0eff */
[----:B------:R-:W-:Y:S01]  /*53d0*/  LEA.HI.X.SX32 R211, R166, R6, 0x1, P3 ;  /* 0x00000006a6d37211 */ /* 0x000fe200018f0eff */
[----:B------:R-:W-:Y:S01]  /*53e0*/  IMAD R7, R9, 0x2, R54 ;  /* 0x0000000209077824 */ /* 0x000fe200078e0236 */
[----:B------:R-:W-:-:S02]  /*53f0*/  LEA R212, P0, R218, R3, 0x1 ;  /* 0x00000003dad47211 */ /* 0x000fc400078008ff */
[-C--:B------:R-:W-:Y:S02]  /*5400*/  LEA R214, P2, R220, R3.reuse, 0x1 ;  /* 0x00000003dcd67211 */ /* 0x080fe400078408ff */
[-C--:B------:R-:W-:Y:S02]  /*5410*/  LEA R216, P3, R8, R3.reuse, 0x1 ;  /* 0x0000000308d87211 */ /* 0x080fe400078608ff */
[-C--:B------:R-:W-:Y:S02]  /*5420*/  LEA.HI.X.SX32 R213, R218, R6.reuse, 0x1, P0 ;  /* 0x00000006dad57211 */ /* 0x080fe400000f0eff */
[-C--:B------:R-:W-:Y:S02]  /*5430*/  LEA.HI.X.SX32 R215, R220, R6.reuse, 0x1, P2 ;  /* 0x00000006dcd77211 */ /* 0x080fe400010f0eff */
[----:B------:R-:W-:Y:S02]  /*5440*/  LEA.HI.X.SX32 R217, R8, R6, 0x1, P3 ;  /* 0x0000000608d97211 */ /* 0x000fe400018f0eff */
[----:B------:R-:W-:-:S02]  /*5450*/  LEA R8, P0, R10, R3, 0x1 ;  /* 0x000000030a087211 */ /* 0x000fc400078008ff */
[-C--:B------:R-:W-:Y:S02]  /*5460*/  LEA R218, P2, R52, R3.reuse, 0x1 ;  /* 0x0000000334da7211 */ /* 0x080fe400078408ff */
[-C--:B------:R-:W-:Y:S02]  /*5470*/  LEA R220, P3, R54, R3.reuse, 0x1 ;  /* 0x0000000336dc7211 */ /* 0x080fe400078608ff */
[C---:B------:R-:W-:Y:S02]  /*5480*/  LEA R222, P4, R7.reuse, R3, 0x1 ;  /* 0x0000000307de7211 */ /* 0x040fe400078808ff */
[-C--:B------:R-:W-:Y:S02]  /*5490*/  LEA.HI.X.SX32 R9, R10, R6.reuse, 0x1, P0 ;  /* 0x000000060a097211 */ /* 0x080fe400000f0eff */
[-C--:B------:R-:W-:Y:S01]  /*54a0*/  LEA.HI.X.SX32 R219, R52, R6.reuse, 0x1, P2 ;  /* 0x0000000634db7211 */ /* 0x080fe200010f0eff */
[----:B------:R-:W-:Y:S01]  /*54b0*/  IMAD.MOV.U32 R52, RZ, RZ, R81 ;  /* 0x000000ffff347224 */ /* 0x000fe200078e0051 */
[-C--:B------:R-:W-:Y:S01]  /*54c0*/  LEA.HI.X.SX32 R221, R54, R6.reuse, 0x1, P3 ;  /* 0x0000000636dd7211 */ /* 0x080fe200018f0eff */
[----:B------:R-:W-:Y:S01]  /*54d0*/  IMAD.MOV.U32 R54, RZ, RZ, R123 ;  /* 0x000000ffff367224 */ /* 0x000fe200078e007b */
[----:B------:R-:W-:-:S02]  /*54e0*/  LEA.HI.X.SX32 R223, R7, R6, 0x1, P4 ;  /* 0x0000000607df7211 */ /* 0x000fc400020f0eff */
[----:B------:R-:W-:Y:S01]  /*54f0*/  MOV R6, R80 ;  /* 0x0000005000067202 */ /* 0x000fe20000000f00 */
[----:B------:R-:W-:Y:S01]  /*5500*/  IMAD.MOV.U32 R80, RZ, RZ, R87 ;  /* 0x000000ffff507224 */ /* 0x000fe200078e0057 */
[----:B------:R-:W-:Y:S01]  /*5510*/  MOV R87, R53 ;  /* 0x0000003500577202 */ /* 0x000fe20000000f00 */
[----:B------:R-:W-:Y:S01]  /*5520*/  IMAD.MOV.U32 R53, RZ, RZ, R160 ;  /* 0x000000ffff357224 */ /* 0x000fe200078e00a0 */
[----:B------:R-:W-:Y:S01]  /*5530*/  MOV R144, R78 ;  /* 0x0000004e00907202 */ /* 0x000fe20000000f00 */
[----:B------:R-:W-:Y:S01]  /*5540*/  FMUL R78, R55, 8388608 ;  /* 0x4b000000374e7820 */ /* 0x000fe20000400000 */
[C---:B------:R-:W-:Y:S01]  /*5550*/  FSETP.GT.AND P2, PT, |R87|.reuse, 8.50705917302346158658e+37, PT ;  /* 0x7e8000005700780b */ /* 0x040fe20003f44200 */
[C---:B------:R-:W-:Y:S01]  /*5560*/  FMUL R10, R87.reuse, 8388608 ;  /* 0x4b000000570a7820 */ /* 0x040fe20000400000 */
[C---:B------:R-:W-:Y:S02]  /*5570*/  FSETP.GEU.AND P6, PT, |R87|.reuse, 1.175494350822287508e-38, PT ;  /* 0x008000005700780b */ /* 0x040fe40003fce200 */
[----:B------:R-:W-:-:S02]  /*5580*/  FSETP.GEU.AND P0, PT, R87, 1.175494350822287508e-38, PT ;  /* 0x008000005700780b */ /* 0x000fc40003f0e000 */
[C---:B------:R-:W-:Y:S02]  /*5590*/  FSETP.GEU.AND P5, PT, R55.reuse, 1.175494350822287508e-38, PT ;  /* 0x008000003700780b */ /* 0x040fe40003fae000 */
[----:B------:R-:W-:Y:S02]  /*55a0*/  FSEL R10, R10, R87, !P0 ;  /* 0x000000570a0a7208 */ /* 0x000fe40004000000 */
[C---:B------:R-:W-:Y:S02]  /*55b0*/  FSETP.GT.AND P4, PT, |R55|.reuse, 8.50705917302346158658e+37, PT ;  /* 0x7e8000003700780b */ /* 0x040fe40003f84200 */
[----:B------:R-:W-:Y:S01]  /*55c0*/  FSETP.GEU.AND P3, PT, |R55|, 1.175494350822287508e-38, PT ;  /* 0x008000003700780b */ /* 0x000fe20003f6e200 */
[----:B------:R-:W-:Y:S01]  /*55d0*/  @P2 FMUL R87, R87, 0.25 ;  /* 0x3e80000057572820 */ /* 0x000fe20000400000 */
[----:B------:R-:W-:Y:S01]  /*55e0*/  FSEL R78, R78, R55, !P5 ;  /* 0x000000374e4e7208 */ /* 0x000fe20006800000 */
[----:B------:R-:W-:Y:S01]  /*55f0*/  @P2 FMUL R91, R91, 0.25 ;  /* 0x3e8000005b5b2820 */ /* 0x000fe20000400000 */
[----:B------:R-:W-:Y:S01]  /*5600*/  MOV R143, R88 ;  /* 0x00000058008f7202 */ /* 0x000fe20000000f00 */
[----:B------:R-:W-:Y:S01]  /*5610*/  @!P6 FMUL R87, R87, 16777216 ;  /* 0x4b8000005757e820 */ /* 0x000fe20000400000 */
[----:B------:R-:W-:Y:S01]  /*5620*/  IADD3 R81, R78, -0x3f3504f3, RZ ;  /* 0xc0cafb0d4e517810 */ /* 0x000fe20007ffe0ff */
[----:B------:R-:W-:Y:S01]  /*5630*/  @!P6 FMUL R91, R91, 16777216 ;  /* 0x4b8000005b5be820 */ /* 0x000fe20000400000 */
[----:B------:R-:W-:Y:S01]  /*5640*/  MOV R7, R122 ;  /* 0x0000007a00077202 */ /* 0x000fe20000000f00 */
[----:B------:R-:W-:Y:S01]  /*5650*/  IMAD.MOV.U32 R122, RZ, RZ, R85 ;  /* 0x000000ffff7a7224 */ /* 0x000fe200078e0055 */
[----:B------:R-:W-:Y:S01]  /*5660*/  LOP3.LUT R81, R81, 0xff800000, RZ, 0xc0, !PT ;  /* 0xff80000051517812 */ /* 0x000fe200078ec0ff */
[----:B------:R-:W0:Y:S01]  /*5670*/  MUFU.RCP R87, R87 ;  /* 0x0000005700577308 */ /* 0x000e220000001000 */
[----:B------:R-:W-:Y:S01]  /*5680*/  @P4 FMUL R55, R55, 0.25 ;  /* 0x3e80000037374820 */ /* 0x000fe20000400000 */
[----:B------:R-:W-:Y:S01]  /*5690*/  MOV R166, R84 ;  /* 0x0000005400a67202 */ /* 0x000fe20000000f00 */
[----:B------:R-:W-:Y:S01]  /*56a0*/  @P2 FMUL R90, R90, 0.25 ;  /* 0x3e8000005a5a2820 */ /* 0x000fe20000400000 */
[----:B------:R-:W-:Y:S01]  /*56b0*/  FSEL R79, RZ, -23, P5 ;  /* 0xc1b80000ff4f7808 */ /* 0x000fe20002800000 */
[----:B------:R-:W-:Y:S01]  /*56c0*/  @!P3 FMUL R55, R55, 16777216 ;  /* 0x4b8000003737b820 */ /* 0x000fe20000400000 */
[----:B------:R-:W-:Y:S01]  /*56d0*/  MOV R230, R161 ;  /* 0x000000a100e67202 */ /* 0x000fe20000000f00 */
[----:B------:R-:W-:Y:S01]  /*56e0*/  @P4 FMUL R97, R97, 0.25 ;  /* 0x3e80000061614820 */ /* 0x000fe20000400000 */
[----:B------:R1:W2:Y:S01]  /*56f0*/  I2F R88, R81 ;  /* 0x0000005100587306 */ /* 0x0002a20000201400 */
[----:B------:R-:W-:Y:S01]  /*5700*/  @P4 FMUL R96, R96, 0.25 ;  /* 0x3e80000060604820 */ /* 0x000fe20000400000 */
[----:B------:R-:W-:Y:S01]  /*5710*/  FSETP.GEU.AND P5, PT, R53, 1.175494350822287508e-38, PT ;  /* 0x008000003500780b */ /* 0x000fe20003fae000 */
[----:B------:R-:W-:Y:S01]  /*5720*/  @P4 FMUL R93, R93, 0.25 ;  /* 0x3e8000005d5d4820 */ /* 0x000fe20000400000 */
[----:B------:R-:W-:Y:S01]  /*5730*/  MOV R227, R100 ;  /* 0x0000006400e37202 */ /* 0x000fe20000000f00 */
[----:B------:R-:W-:Y:S01]  /*5740*/  @P4 FMUL R92, R92, 0.25 ;  /* 0x3e8000005c5c4820 */ /* 0x000fe20000400000 */
[----:B------:R-:W-:Y:S01]  /*5750*/  MOV R100, R86 ;  /* 0x0000005600647202 */ /* 0x000fe20000000f00 */
[----:B------:R-:W-:Y:S01]  /*5760*/  @P4 FMUL R101, R101, 0.25 ;  /* 0x3e80000065654820 */ /* 0x000fe20000400000 */
[----:B------:R-:W-:Y:S01]  /*5770*/  MOV R228, R82 ;  /* 0x0000005200e47202 */ /* 0x000fe20000000f00 */
[----:B0-----:R-:W-:Y:S01]  /*5780*/  FMUL R3, R87, R91 ;  /* 0x0000005b57037220 */ /* 0x001fe20000400000 */
[----:B-1----:R-:W-:Y:S01]  /*5790*/  IADD3 R81, R78, -R81, RZ ;  /* 0x800000514e517210 */ /* 0x002fe20007ffe0ff */
[----:B------:R-:W0:Y:S01]  /*57a0*/  MUFU.RCP R91, R55 ;  /* 0x00000037005b7308 */ /* 0x000e220000001000 */
[----:B------:R-:W-:Y:S01]  /*57b0*/  @P4 FMUL R143, R143, 0.25 ;  /* 0x3e8000008f8f4820 */ /* 0x000fe20000400000 */
[----:B------:R-:W-:Y:S01]  /*57c0*/  LOP3.LUT R2, R2, 0x70, RZ, 0xc0, !PT ;  /* 0x0000007002027812 */ /* 0x000fe200078ec0ff */
[----:B------:R-:W-:-:S02]  /*57d0*/  @P4 FMUL R122, R122, 0.25 ;  /* 0x3e8000007a7a4820 */ /* 0x000fc40000400000 */
[----:B------:R-:W-:Y:S01]  /*57e0*/  @P4 FMUL R166, R166, 0.25 ;  /* 0x3e800000a6a64820 */ /* 0x000fe20000400000 */
[C---:B------:R-:W-:Y:S01]  /*57f0*/  FSETP.GT.AND P4, PT, |R53|.reuse, 8.50705917302346158658e+37, PT ;  /* 0x7e8000003500780b */ /* 0x040fe20003f84200 */
[----:B--2---:R-:W-:Y:S02]  /*5800*/  FFMA.FTZ R79, R88, 1.1920928955078125e-07, R79 ;  /* 0x34000000584f7823 */ /* 0x004fe4000001004f */
[----:B------:R-:W-:Y:S02]  /*5810*/  @!P6 FMUL R90, R90, 16777216 ;  /* 0x4b8000005a5ae820 */ /* 0x000fe40000400000 */
[----:B------:R-:W-:Y:S02]  /*5820*/  FMUL R88, R53, 8388608 ;  /* 0x4b00000035587820 */ /* 0x000fe40000400000 */
[----:B------:R-:W-:Y:S02]  /*5830*/  @!P3 FMUL R97, R97, 16777216 ;  /* 0x4b8000006161b820 */ /* 0x000fe40000400000 */
[----:B------:R-:W-:Y:S01]  /*5840*/  @!P3 FMUL R96, R96, 16777216 ;  /* 0x4b8000006060b820 */ /* 0x000fe20000400000 */
[----:B------:R-:W-:Y:S01]  /*5850*/  FSEL R89, R88, R53, !P5 ;  /* 0x0000003558597208 */ /* 0x000fe20006800000 */
[----:B------:R-:W-:-:S02]  /*5860*/  @!P3 FMUL R93, R93, 16777216 ;  /* 0x4b8000005d5db820 */ /* 0x000fc40000400000 */
[----:B------:R-:W-:Y:S01]  /*5870*/  @!P3 FMUL R92, R92, 16777216 ;  /* 0x4b8000005c5cb820 */ /* 0x000fe20000400000 */
[----:B------:R-:W-:Y:S01]  /*5880*/  IADD3 R88, R89, -0x3f3504f3, RZ ;  /* 0xc0cafb0d59587810 */ /* 0x000fe20007ffe0ff */
[----:B------:R-:W-:Y:S02]  /*5890*/  @!P3 FMUL R101, R101, 16777216 ;  /* 0x4b8000006565b820 */ /* 0x000fe40000400000 */
[----:B------:R-:W-:Y:S01]  /*58a0*/  @!P3 FMUL R143, R143, 16777216 ;  /* 0x4b8000008f8fb820 */ /* 0x000fe20000400000 */
[----:B------:R-:W-:Y:S01]  /*58b0*/  LOP3.LUT R88, R88, 0xff800000, RZ, 0xc0, !PT ;  /* 0xff80000058587812 */ /* 0x000fe200078ec0ff */
[----:B------:R-:W-:Y:S02]  /*58c0*/  @!P3 FMUL R122, R122, 16777216 ;  /* 0x4b8000007a7ab820 */ /* 0x000fe40000400000 */
[----:B------:R-:W-:Y:S01]  /*58d0*/  @!P3 FMUL R166, R166, 16777216 ;  /* 0x4b800000a6a6b820 */ /* 0x000fe20000400000 */
[C---:B------:R-:W-:Y:S01]  /*58e0*/  FSETP.GEU.AND P3, PT, |R230|.reuse, 1.175494350822287508e-38, PT ;  /* 0x00800000e600780b */ /* 0x040fe20003f6e200 */
[----:B------:R-:W-:Y:S01]  /*58f0*/  FMUL R84, R87, R90 ;  /* 0x0000005a57547220 */ /* 0x000fe20000400000 */
[----:B------:R-:W-:Y:S01]  /*5900*/  FSEL R90, RZ, -23, P5 ;  /* 0xc1b80000ff5a7808 */ /* 0x000fe20002800000 */
[C---:B0-----:R-:W-:Y:S01]  /*5910*/  FMUL R123, R91.reuse, R97 ;  /* 0x000000615b7b7220 */ /* 0x041fe20000400000 */
[----:B------:R-:W-:Y:S01]  /*5920*/  FSETP.GEU.AND P5, PT, R230, 1.175494350822287508e-38, PT ;  /* 0x00800000e600780b */ /* 0x000fe20003fae000 */
[C---:B------:R-:W-:Y:S01]  /*5930*/  FMUL R161, R91.reuse, R96 ;  /* 0x000000605ba17220 */ /* 0x040fe20000400000 */
[----:B------:R0:W1:Y:S01]  /*5940*/  I2F R55, R88 ;  /* 0x0000005800377306 */ /* 0x0000620000201400 */
[----:B------:R-:W-:-:S02]  /*5950*/  FMUL R160, R91, R93 ;  /* 0x0000005d5ba07220 */ /* 0x000fc40000400000 */
[C---:B------:R-:W-:Y:S02]  /*5960*/  FMUL R224, R91.reuse, R92 ;  /* 0x0000005c5be07220 */ /* 0x040fe40000400000 */
[----:B------:R-:W-:Y:S01]  /*5970*/  FMUL R101, R91, R101 ;  /* 0x000000655b657220 */ /* 0x000fe20000400000 */
[----:B------:R-:W-:Y:S01]  /*5980*/  F2FP.BF16.PACK_AB R123, R123, R160 ;  /* 0x000000a07b7b723e */ /* 0x000fe200000010ff */
[C---:B------:R-:W-:Y:S02]  /*5990*/  FMUL R143, R91.reuse, R143 ;  /* 0x0000008f5b8f7220 */ /* 0x040fe40000400000 */
[----:B------:R-:W-:Y:S01]  /*59a0*/  FMUL R122, R91, R122 ;  /* 0x0000007a5b7a7220 */ /* 0x000fe20000400000 */
[----:B0-----:R-:W-:Y:S01]  /*59b0*/  IADD3 R88, R89, -R88, RZ ;  /* 0x8000005859587210 */ /* 0x001fe20007ffe0ff */
[----:B------:R-:W-:Y:S02]  /*59c0*/  FMUL R166, R91, R166 ;  /* 0x000000a65ba67220 */ /* 0x000fe40000400000 */
[----:B------:R-:W-:Y:S01]  /*59d0*/  FMUL R91, R230, 8388608 ;  /* 0x4b000000e65b7820 */ /* 0x000fe20000400000 */
[----:B------:R-:W-:Y:S01]  /*59e0*/  F2FP.BF16.PACK_AB R122, R101, R122 ;  /* 0x0000007a657a723e */ /* 0x000fe200000010ff */
[----:B------:R-:W-:-:S02]  /*59f0*/  @P2 FMUL R99, R99, 0.25 ;  /* 0x3e80000063632820 */ /* 0x000fc40000400000 */
[----:B------:R-:W-:Y:S01]  /*5a00*/  @P2 FMUL R98, R98, 0.25 ;  /* 0x3e80000062622820 */ /* 0x000fe20000400000 */
[----:B------:R-:W-:Y:S01]  /*5a10*/  FSEL R91, R91, R230, !P5 ;  /* 0x000000e65b5b7208 */ /* 0x000fe20006800000 */
[----:B------:R-:W-:Y:S01]  /*5a20*/  @P2 FMUL R95, R95, 0.25 ;  /* 0x3e8000005f5f2820 */ /* 0x000fe20000400000 */
[----:B------:R-:W-:Y:S01]  /*5a30*/  STS.64 [R11+0x380], R122 ;  /* 0x0003807a0b007388 */ /* 0x000fe20000000a00 */
[----:B------:R-:W-:Y:S01]  /*5a40*/  @P2 FMUL R94, R94, 0.25 ;  /* 0x3e8000005e5e2820 */ /* 0x000fe20000400000 */
[----:B------:R-:W-:Y:S01]  /*5a50*/  IADD3 R92, R91, -0x3f3504f3, RZ ;  /* 0xc0cafb0d5b5c7810 */ /* 0x000fe20007ffe0ff */
[----:B------:R-:W-:Y:S02]  /*5a60*/  @P2 FMUL R80, R80, 0.25 ;  /* 0x3e80000050502820 */ /* 0x000fe40000400000 */
[----:B------:R-:W-:Y:S01]  /*5a70*/  @P2 FMUL R100, R100, 0.25 ;  /* 0x3e80000064642820 */ /* 0x000fe20000400000 */
[----:B------:R-:W-:Y:S01]  /*5a80*/  FSETP.GEU.AND P2, PT, |R53|, 1.175494350822287508e-38, PT ;  /* 0x008000003500780b */ /* 0x000fe20003f4e200 */
[----:B------:R-:W-:Y:S01]  /*5a90*/  @P4 FMUL R103, R103, 0.25 ;  /* 0x3e80000067674820 */ /* 0x000fe20000400000 */
[----:B------:R-:W-:Y:S01]  /*5aa0*/  LOP3.LUT R92, R92, 0xff800000, RZ, 0xc0, !PT ;  /* 0xff8000005c5c7812 */ /* 0x000fe200078ec0ff */
[----:B------:R-:W-:-:S02]  /*5ab0*/  @P4 FMUL R53, R53, 0.25 ;  /* 0x3e80000035354820 */ /* 0x000fc40000400000 */
[----:B------:R-:W-:Y:S01]  /*5ac0*/  @P4 FMUL R102, R102, 0.25 ;  /* 0x3e80000066664820 */ /* 0x000fe20000400000 */
[----:B------:R0:W2:Y:S01]  /*5ad0*/  I2F R231, R92 ;  /* 0x0000005c00e77306 */ /* 0x0000a20000201400 */
[----:B------:R-:W-:Y:S02]  /*5ae0*/  @P4 FMUL R229, R229, 0.25 ;  /* 0x3e800000e5e54820 */ /* 0x000fe40000400000 */
[----:B------:R-:W-:Y:S02]  /*5af0*/  @P4 FMUL R228, R228, 0.25 ;  /* 0x3e800000e4e44820 */ /* 0x000fe40000400000 */
[----:B------:R-:W-:Y:S02]  /*5b00*/  @P4 FMUL R226, R226, 0.25 ;  /* 0x3e800000e2e24820 */ /* 0x000fe40000400000 */
[----:B------:R-:W-:Y:S02]  /*5b10*/  @P4 FMUL R144, R144, 0.25 ;  /* 0x3e80000090904820 */ /* 0x000fe40000400000 */
[----:B------:R-:W-:Y:S01]  /*5b20*/  @P4 FMUL R54, R54, 0.25 ;  /* 0x3e80000036364820 */ /* 0x000fe20000400000 */
[----:B0-----:R-:W-:Y:S01]  /*5b30*/  IADD3 R92, R91, -R92, RZ ;  /* 0x8000005c5b5c7210 */ /* 0x001fe20007ffe0ff */
[----:B------:R-:W-:Y:S01]  /*5b40*/  @P4 FMUL R7, R7, 0.25 ;  /* 0x3e80000007074820 */ /* 0x000fe20000400000 */
[----:B------:R-:W-:Y:S01]  /*5b50*/  FSETP.GT.AND P4, PT, |R230|, 8.50705917302346158658e+37, PT ;  /* 0x7e800000e600780b */ /* 0x000fe20003f84200 */
[----:B------:R-:W-:-:S02]  /*5b60*/  @!P2 FMUL R53, R53, 16777216 ;  /* 0x4b8000003535a820 */ /* 0x000fc40000400000 */
[----:B------:R-:W-:Y:S02]  /*5b70*/  @!P6 FMUL R99, R99, 16777216 ;  /* 0x4b8000006363e820 */ /* 0x000fe40000400000 */
[----:B------:R-:W-:Y:S02]  /*5b80*/  @!P6 FMUL R98, R98, 16777216 ;  /* 0x4b8000006262e820 */ /* 0x000fe40000400000 */
[----:B------:R-:W-:Y:S01]  /*5b90*/  @!P6 FMUL R95, R95, 16777216 ;  /* 0x4b8000005f5fe820 */ /* 0x000fe20000400000 */
[----:B------:R-:W0:Y:S01]  /*5ba0*/  MUFU.RCP R53, R53 ;  /* 0x0000003500357308 */ /* 0x000e220000001000 */
[----:B------:R-:W-:Y:S02]  /*5bb0*/  @!P6 FMUL R94, R94, 16777216 ;  /* 0x4b8000005e5ee820 */ /* 0x000fe40000400000 */
[----:B------:R-:W-:Y:S02]  /*5bc0*/  @!P6 FMUL R80, R80, 16777216 ;  /* 0x4b8000005050e820 */ /* 0x000fe40000400000 */
[----:B------:R-:W-:-:S02]  /*5bd0*/  @!P6 FMUL R100, R100, 16777216 ;  /* 0x4b8000006464e820 */ /* 0x000fc40000400000 */
[C---:B------:R-:W-:Y:S02]  /*5be0*/  FMUL R83, R87.reuse, R99 ;  /* 0x0000006357537220 */ /* 0x040fe40000400000 */
[C---:B------:R-:W-:Y:S02]  /*5bf0*/  FMUL R85, R87.reuse, R98 ;  /* 0x0000006257557220 */ /* 0x040fe40000400000 */
[C---:B------:R-:W-:Y:S02]  /*5c00*/  FMUL R82, R87.reuse, R95 ;  /* 0x0000005f57527220 */ /* 0x040fe40000400000 */
[C---:B------:R-:W-:Y:S02]  /*5c10*/  FMUL R86, R87.reuse, R94 ;  /* 0x0000005e57567220 */ /* 0x040fe40000400000 */
[----:B------:R-:W-:Y:S01]  /*5c20*/  FMUL R80, R87, R80 ;  /* 0x0000005057507220 */ /* 0x000fe20000400000 */
[----:B------:R-:W-:Y:S01]  /*5c30*/  F2FP.BF16.PACK_AB R83, R83, R82 ;  /* 0x000000525353723e */ /* 0x000fe200000010ff */
[----:B------:R-:W-:Y:S01]  /*5c40*/  @P4 FMUL R230, R230, 0.25 ;  /* 0x3e800000e6e64820 */ /* 0x000fe20000400000 */
[----:B------:R-:W-:Y:S01]  /*5c50*/  F2FP.BF16.PACK_AB R85, R85, R86 ;  /* 0x000000565555723e */ /* 0x000fe200000010ff */
[----:B------:R-:W-:Y:S01]  /*5c60*/  FMUL R87, R87, R100 ;  /* 0x0000006457577220 */ /* 0x000fe20000400000 */
[----:B------:R-:W-:Y:S01]  /*5c70*/  FSEL R100, RZ, -23, P5 ;  /* 0xc1b80000ff647808 */ /* 0x000fe20002800000 */
[----:B------:R-:W-:Y:S01]  /*5c80*/  @!P3 FMUL R230, R230, 16777216 ;  /* 0x4b800000e6e6b820 */ /* 0x000fe20000400000 */
[----:B------:R-:W-:Y:S01]  /*5c90*/  F2FP.BF16.PACK_AB R82, R3, R80 ;  /* 0x000000500352723e */ /* 0x000fe200000010ff */
[----:B-1----:R-:W-:Y:S01]  /*5ca0*/  FFMA.FTZ R90, R55, 1.1920928955078125e-07, R90 ;  /* 0x34000000375a7823 */ /* 0x002fe2000001005a */
[----:B------:R-:W-:Y:S01]  /*5cb0*/  F2FP.BF16.PACK_AB R84, R84, R87 ;  /* 0x000000575454723e */ /* 0x000fe200000010ff */
[----:B--2---:R-:W-:-:S02]  /*5cc0*/  FFMA.FTZ R100, R231, 1.1920928955078125e-07, R100 ;  /* 0x34000000e7647823 */ /* 0x004fc40000010064 */
[----:B------:R-:W1:Y:S01]  /*5cd0*/  MUFU.RCP R231, R230 ;  /* 0x000000e600e77308 */ /* 0x000e620000001000 */
[----:B------:R-:W-:Y:S02]  /*5ce0*/  @!P2 FMUL R54, R54, 16777216 ;  /* 0x4b8000003636a820 */ /* 0x000fe40000400000 */
[----:B------:R-:W-:Y:S02]  /*5cf0*/  IMAD.MOV.U32 R55, RZ, RZ, R162 ;  /* 0x000000ffff377224 */ /* 0x000fe400078e00a2 */
[----:B------:R-:W-:Y:S02]  /*5d00*/  @!P2 FMUL R102, R102, 16777216 ;  /* 0x4b8000006666a820 */ /* 0x000fe40000400000 */
[----:B------:R-:W-:Y:S01]  /*5d10*/  @!P2 FMUL R103, R103, 16777216 ;  /* 0x4b8000006767a820 */ /* 0x000fe20000400000 */
[----:B------:R-:W-:Y:S01]  /*5d20*/  FSETP.GEU.AND P5, PT, R55, 1.175494350822287508e-38, PT ;  /* 0x008000003700780b */ /* 0x000fe20003fae000 */
[----:B------:R-:W-:Y:S02]  /*5d30*/  @!P2 FMUL R229, R229, 16777216 ;  /* 0x4b800000e5e5a820 */ /* 0x000fe40000400000 */
[----:B------:R-:W-:-:S02]  /*5d40*/  @!P2 FMUL R228, R228, 16777216 ;  /* 0x4b800000e4e4a820 */ /* 0x000fc40000400000 */
[----:B------:R-:W-:Y:S02]  /*5d50*/  @!P2 FMUL R226, R226, 16777216 ;  /* 0x4b800000e2e2a820 */ /* 0x000fe40000400000 */
[----:B------:R-:W-:Y:S02]  /*5d60*/  @!P2 FMUL R144, R144, 16777216 ;  /* 0x4b8000009090a820 */ /* 0x000fe40000400000 */
[----:B------:R-:W-:Y:S01]  /*5d70*/  @!P2 FMUL R7, R7, 16777216 ;  /* 0x4b8000000707a820 */ /* 0x000fe20000400000 */
[----:B------:R-:W-:Y:S01]  /*5d80*/  FSETP.GEU.AND P2, PT, |R55|, 1.175494350822287508e-38, PT ;  /* 0x008000003700780b */ /* 0x000fe20003f4e200 */
[----:B0-----:R-:W-:Y:S02]  /*5d90*/  FMUL R98, R53, R54 ;  /* 0x0000003635627220 */ /* 0x001fe40000400000 */
[----:B------:R-:W-:Y:S02]  /*5da0*/  @P4 FMUL R6, R6, 0.25 ;  /* 0x3e80000006064820 */ /* 0x000fe40000400000 */
[----:B------:R-:W-:-:S02]  /*5db0*/  FMUL R54, R55, 8388608 ;  /* 0x4b00000037367820 */ /* 0x000fc40000400000 */
[C---:B------:R-:W-:Y:S02]  /*5dc0*/  FMUL R96, R53.reuse, R102 ;  /* 0x0000006635607220 */ /* 0x040fe40000400000 */
[C---:B------:R-:W-:Y:S01]  /*5dd0*/  FMUL R94, R53.reuse, R103 ;  /* 0x00000067355e7220 */ /* 0x040fe20000400000 */
[----:B------:R-:W-:Y:S01]  /*5de0*/  FSEL R103, R54, R55, !P5 ;  /* 0x0000003736677208 */ /* 0x000fe20006800000 */
[C---:B------:R-:W-:Y:S02]  /*5df0*/  FMUL R97, R53.reuse, R229 ;  /* 0x000000e535617220 */ /* 0x040fe40000400000 */
[C---:B------:R-:W-:Y:S02]  /*5e00*/  FMUL R99, R53.reuse, R228 ;  /* 0x000000e435637220 */ /* 0x040fe40000400000 */
[C---:B------:R-:W-:Y:S01]  /*5e10*/  FMUL R93, R53.reuse, R226 ;  /* 0x000000e2355d7220 */ /* 0x040fe20000400000 */
[----:B------:R-:W-:Y:S01]  /*5e20*/  F2FP.BF16.PACK_AB R97, R94, R97 ;  /* 0x000000615e61723e */ /* 0x000fe200000010ff */
[----:B------:R-:W-:Y:S01]  /*5e30*/  FMUL R95, R53, R144 ;  /* 0x00000090355f7220 */ /* 0x000fe20000400000 */
[----:B------:R-:W-:Y:S01]  /*5e40*/  IADD3 R144, R103, -0x3f3504f3, RZ ;  /* 0xc0cafb0d67907810 */ /* 0x000fe20007ffe0ff */
[----:B------:R-:W-:Y:S01]  /*5e50*/  FMUL R102, R53, R7 ;  /* 0x0000000735667220 */ /* 0x000fe20000400000 */
[----:B------:R-:W-:Y:S01]  /*5e60*/  MOV R53, R163 ;  /* 0x000000a300357202 */ /* 0x000fe20000000f00 */
[----:B------:R-:W-:Y:S01]  /*5e70*/  @P4 FMUL R225, R225, 0.25 ;  /* 0x3e800000e1e14820 */ /* 0x000fe20000400000 */
[----:B------:R-:W-:Y:S01]  /*5e80*/  FSEL R7, RZ, -23, P5 ;  /* 0xc1b80000ff077808 */ /* 0x000fe20002800000 */
[----:B------:R-:W-:Y:S01]  /*5e90*/  @!P3 FMUL R6, R6, 16777216 ;  /* 0x4b8000000606b820 */ /* 0x000fe20000400000 */
[----:B------:R-:W-:Y:S01]  /*5ea0*/  FSETP.GEU.AND P5, PT, R53, 1.175494350822287508e-38, PT ;  /* 0x008000003500780b */ /* 0x000fe20003fae000 */
[----:B------:R-:W-:Y:S01]  /*5eb0*/  @P4 FMUL R77, R77, 0.25 ;  /* 0x3e8000004d4d4820 */ /* 0x000fe20000400000 */
[----:B------:R-:W-:Y:S01]  /*5ec0*/  LOP3.LUT R144, R144, 0xff800000, RZ, 0xc0, !PT ;  /* 0xff80000090907812 */ /* 0x000fe200078ec0ff */
[----:B------:R-:W-:-:S02]  /*5ed0*/  @P4 FMUL R227, R227, 0.25 ;  /* 0x3e800000e3e34820 */ /* 0x000fc40000400000 */
[----:B------:R-:W-:Y:S01]  /*5ee0*/  @P4 FMUL R52, R52, 0.25 ;  /* 0x3e80000034344820 */ /* 0x000fe20000400000 */
[----:B------:R0:W2:Y:S01]  /*5ef0*/  I2F R54, R144 ;  /* 0x0000009000367306 */ /* 0x0000a20000201400 */
[----:B------:R-:W-:Y:S02]  /*5f00*/  @P4 FMUL R76, R76, 0.25 ;  /* 0x3e8000004c4c4820 */ /* 0x000fe40000400000 */
[----:B------:R-:W-:Y:S02]  /*5f10*/  @P4 FMUL R121, R121, 0.25 ;  /* 0x3e80000079794820 */ /* 0x000fe40000400000 */
[----:B------:R-:W-:Y:S02]  /*5f20*/  @!P3 FMUL R225, R225, 16777216 ;  /* 0x4b800000e1e1b820 */ /* 0x000fe40000400000 */
[----:B-1----:R-:W-:Y:S02]  /*5f30*/  FMUL R228, R231, R6 ;  /* 0x00000006e7e47220 */ /* 0x002fe40000400000 */
[----:B------:R-:W-:Y:S01]  /*5f40*/  @P4 FMUL R120, R120, 0.25 ;  /* 0x3e80000078784820 */ /* 0x000fe20000400000 */
[----:B------:R-:W-:Y:S01]  /*5f50*/  FSETP.GT.AND P4, PT, |R55|, 8.50705917302346158658e+37, PT ;  /* 0x7e8000003700780b */ /* 0x000fe20003f84200 */
[----:B------:R-:W-:Y:S01]  /*5f60*/  @!P3 FMUL R77, R77, 16777216 ;  /* 0x4b8000004d4db820 */ /* 0x000fe20000400000 */
[----:B0-----:R-:W-:Y:S01]  /*5f70*/  IADD3 R144, R103, -R144, RZ ;  /* 0x8000009067907210 */ /* 0x001fe20007ffe0ff */
[----:B------:R-:W-:-:S02]  /*5f80*/  FMUL R6, R53, 8388608 ;  /* 0x4b00000035067820 */ /* 0x000fc40000400000 */
[----:B------:R-:W-:Y:S02]  /*5f90*/  @!P3 FMUL R227, R227, 16777216 ;  /* 0x4b800000e3e3b820 */ /* 0x000fe40000400000 */
[----:B------:R-:W-:Y:S02]  /*5fa0*/  @!P3 FMUL R52, R52, 16777216 ;  /* 0x4b8000003434b820 */ /* 0x000fe40000400000 */
[----:B------:R-:W-:Y:S02]  /*5fb0*/  @!P3 FMUL R76, R76, 16777216 ;  /* 0x4b8000004c4cb820 */ /* 0x000fe40000400000 */
[----:B------:R-:W-:Y:S02]  /*5fc0*/  @!P3 FMUL R121, R121, 16777216 ;  /* 0x4b8000007979b820 */ /* 0x000fe40000400000 */
[----:B------:R-:W-:Y:S02]  /*5fd0*/  FMUL R162, R231, R225 ;  /* 0x000000e1e7a27220 */ /* 0x000fe40000400000 */
[----:B------:R-:W-:Y:S01]  /*5fe0*/  @!P3 FMUL R120, R120, 16777216 ;  /* 0x4b8000007878b820 */ /* 0x000fe20000400000 */
[----:B------:R-:W-:Y:S01]  /*5ff0*/  FSETP.GEU.AND P3, PT, |R53|, 1.175494350822287508e-38, PT ;  /* 0x008000003500780b */ /* 0x000fe20003f6e200 */
[C---:B------:R-:W-:Y:S01]  /*6000*/  FMUL R225, R231.reuse, R77 ;  /* 0x0000004de7e17220 */ /* 0x040fe20000400000 */
[----:B------:R-:W-:Y:S01]  /*6010*/  FSEL R77, R6, R53, !P5 ;  /* 0x00000035064d7208 */ /* 0x000fe20006800000 */
[----:B------:R-:W-:-:S02]  /*6020*/  FMUL R227, R231, R227 ;  /* 0x000000e3e7e37220 */ /* 0x000fc40000400000 */
[C---:B------:R-:W-:Y:S02]  /*6030*/  FMUL R163, R231.reuse, R52 ;  /* 0x00000034e7a37220 */ /* 0x040fe40000400000 */
[C---:B------:R-:W-:Y:S02]  /*6040*/  FMUL R230, R231.reuse, R76 ;  /* 0x0000004ce7e67220 */ /* 0x040fe40000400000 */
[C---:B------:R-:W-:Y:S01]  /*6050*/  FMUL R226, R231.reuse, R121 ;  /* 0x00000079e7e27220 */ /* 0x040fe20000400000 */
[----:B------:R-:W-:Y:S01]  /*6060*/  FSEL R121, RZ, -23, P5 ;  /* 0xc1b80000ff797808 */ /* 0x000fe20002800000 */
[----:B------:R-:W-:Y:S01]  /*6070*/  FMUL R231, R231, R120 ;  /* 0x00000078e7e77220 */ /* 0x000fe20000400000 */
[----:B------:R-:W-:Y:S01]  /*6080*/  IADD3 R120, R77, -0x3f3504f3, RZ ;  /* 0xc0cafb0d4d787810 */ /* 0x000fe20007ffe0ff */
[----:B------:R-:W-:Y:S02]  /*6090*/  @P4 FMUL R107, R107, 0.25 ;  /* 0x3e8000006b6b4820 */ /* 0x000fe40000400000 */
[----:B------:R-:W-:Y:S01]  /*60a0*/  @P4 FMUL R55, R55, 0.25 ;  /* 0x3e80000037374820 */ /* 0x000fe20000400000 */
[----:B------:R-:W-:Y:S01]  /*60b0*/  LOP3.LUT R120, R120, 0xff800000, RZ, 0xc0, !PT ;  /* 0xff80000078787812 */ /* 0x000fe200078ec0ff */
[----:B------:R-:W-:-:S02]  /*60c0*/  @P4 FMUL R106, R106, 0.25 ;  /* 0x3e8000006a6a4820 */ /* 0x000fc40000400000 */
[----:B------:R-:W-:Y:S01]  /*60d0*/  @P4 FMUL R111, R111, 0.25 ;  /* 0x3e8000006f6f4820 */ /* 0x000fe20000400000 */
[----:B------:R-:W0:Y:S01]  /*60e0*/  I2F R6, R120 ;  /* 0x0000007800067306 */ /* 0x000e220000201400 */
[----:B------:R-:W-:Y:S02]  /*60f0*/  @P4 FMUL R110, R110, 0.25 ;  /* 0x3e8000006e6e4820 */ /* 0x000fe40000400000 */
[----:B------:R-:W-:Y:S02]  /*6100*/  @P4 FMUL R75, R75, 0.25 ;  /* 0x3e8000004b4b4820 */ /* 0x000fe40000400000 */
[----:B------:R-:W-:Y:S02]  /*6110*/  @P4 FMUL R74, R74, 0.25 ;  /* 0x3e8000004a4a4820 */ /* 0x000fe40000400000 */
[----:B------:R-:W-:Y:S02]  /*6120*/  @P4 FMUL R71, R71, 0.25 ;  /* 0x3e80000047474820 */ /* 0x000fe40000400000 */
[----:B------:R-:W-:Y:S01]  /*6130*/  @P4 FMUL R70, R70, 0.25 ;  /* 0x3e80000046464820 */ /* 0x000fe20000400000 */
[----:B------:R-:W-:Y:S01]  /*6140*/  FSETP.GT.AND P4, PT, |R53|, 8.50705917302346158658e+37, PT ;  /* 0x7e8000003500780b */ /* 0x000fe20003f84200 */
[----:B--2---:R-:W-:-:S02]  /*6150*/  FFMA.FTZ R76, R54, 1.1920928955078125e-07, R7 ;  /* 0x34000000364c7823 */ /* 0x004fc40000010007 */
[----:B------:R-:W-:Y:S02]  /*6160*/  IMAD.MOV.U32 R7, RZ, RZ, R164 ;  /* 0x000000ffff077224 */ /* 0x000fe400078e00a4 */
[----:B------:R-:W-:Y:S02]  /*6170*/  @!P2 FMUL R55, R55, 16777216 ;  /* 0x4b8000003737a820 */ /* 0x000fe40000400000 */
[C---:B------:R-:W-:Y:S01]  /*6180*/  FMUL R52, R7.reuse, 8388608 ;  /* 0x4b00000007347820 */ /* 0x040fe20000400000 */
[----:B------:R-:W-:Y:S01]  /*6190*/  FSETP.GEU.AND P5, PT, R7, 1.175494350822287508e-38, PT ;  /* 0x008000000700780b */ /* 0x000fe20003fae000 */
[----:B0-----:R-:W-:Y:S01]  /*61a0*/  FFMA.FTZ R121, R6, 1.1920928955078125e-07, R121 ;  /* 0x3400000006797823 */ /* 0x001fe20000010079 */
[----:B------:R-:W-:Y:S01]  /*61b0*/  MOV R6, R165 ;  /* 0x000000a500067202 */ /* 0x000fe20000000f00 */
[----:B------:R-:W-:Y:S01]  /*61c0*/  MUFU.RCP R55, R55 ;  /* 0x0000003700377308 */ /* 0x000fe20000001000 */
[----:B------:R-:W-:Y:S01]  /*61d0*/  FSEL R165, R52, R7, !P5 ;  /* 0x0000000734a57208 */ /* 0x000fe20006800000 */
[----:B------:R-:W-:Y:S01]  /*61e0*/  @P4 FMUL R53, R53, 0.25 ;  /* 0x3e80000035354820 */ /* 0x000fe20000400000 */
[----:B------:R-:W-:Y:S01]  /*61f0*/  FSETP.GEU.AND P6, PT, |R6|, 1.175494350822287508e-38, PT ;  /* 0x008000000600780b */ /* 0x000fe20003fce200 */
[----:B------:R-:W-:Y:S01]  /*6200*/  @P4 FMUL R73, R73, 0.25 ;  /* 0x3e80000049494820 */ /* 0x000fe20000400000 */
[----:B------:R-:W-:Y:S01]  /*6210*/  IADD3 R232, R165, -0x3f3504f3, RZ ;  /* 0xc0cafb0da5e87810 */ /* 0x000fe20007ffe0ff */
[----:B------:R-:W-:Y:S01]  /*6220*/  @!P3 FMUL R53, R53, 16777216 ;  /* 0x4b8000003535b820 */ /* 0x000fe20000400000 */
[----:B------:R-:W-:Y:S01]  /*6230*/  FSEL R52, RZ, -23, P5 ;  /* 0xc1b80000ff347808 */ /* 0x000fe20002800000 */
[----:B------:R-:W-:Y:S01]  /*6240*/  @P4 FMUL R105, R105, 0.25 ;  /* 0x3e80000069694820 */ /* 0x000fe20000400000 */
[----:B------:R-:W-:Y:S01]  /*6250*/  LOP3.LUT R232, R232, 0xff800000, RZ, 0xc0, !PT ;  /* 0xff800000e8e87812 */ /* 0x000fe200078ec0ff */
[----:B------:R-:W-:Y:S01]  /*6260*/  @P4 FMUL R104, R104, 0.25 ;  /* 0x3e80000068684820 */ /* 0x000fe20000400000 */
[----:B------:R-:W-:Y:S01]  /*6270*/  FSETP.GEU.AND P5, PT, R6, 1.175494350822287508e-38, PT ;  /* 0x008000000600780b */ /* 0x000fe20003fae000 */
[----:B------:R-:W0:Y:S01]  /*6280*/  MUFU.RCP R53, R53 ;  /* 0x0000003500357308 */ /* 0x000e220000001000 */
[----:B------:R-:W-:-:S02]  /*6290*/  @P4 FMUL R109, R109, 0.25 ;  /* 0x3e8000006d6d4820 */ /* 0x000fc40000400000 */
[----:B------:R-:W-:Y:S02]  /*62a0*/  @P4 FMUL R108, R108, 0.25 ;  /* 0x3e8000006c6c4820 */ /* 0x000fe40000400000 */
[----:B------:R-:W-:Y:S02]  /*62b0*/  @P4 FMUL R72, R72, 0.25 ;  /* 0x3e80000048484820 */ /* 0x000fe40000400000 */
[----:B------:R-:W-:Y:S01]  /*62c0*/  @P4 FMUL R69, R69, 0.25 ;  /* 0x3e80000045454820 */ /* 0x000fe20000400000 */
[----:B------:R1:W2:Y:S01]  /*62d0*/  I2F R237, R232 ;  /* 0x000000e800ed7306 */ /* 0x0002a20000201400 */
[----:B------:R-:W-:Y:S01]  /*62e0*/  @P4 FMUL R68, R68, 0.25 ;  /* 0x3e80000044444820 */ /* 0x000fe20000400000 */
[----:B------:R-:W-:Y:S01]  /*62f0*/  FSETP.GT.AND P4, PT, |R7|, 8.50705917302346158658e+37, PT ;  /* 0x7e8000000700780b */ /* 0x000fe20003f84200 */
[----:B------:R-:W-:Y:S02]  /*6300*/  @!P3 FMUL R73, R73, 16777216 ;  /* 0x4b8000004949b820 */ /* 0x000fe40000400000 */
[----:B------:R-:W-:-:S02]  /*6310*/  @!P2 FMUL R111, R111, 16777216 ;  /* 0x4b8000006f6fa820 */ /* 0x000fc40000400000 */
[----:B------:R-:W-:Y:S02]  /*6320*/  @!P3 FMUL R105, R105, 16777216 ;  /* 0x4b8000006969b820 */ /* 0x000fe40000400000 */
[----:B------:R-:W-:Y:S01]  /*6330*/  @!P3 FMUL R104, R104, 16777216 ;  /* 0x4b8000006868b820 */ /* 0x000fe20000400000 */
[----:B-1----:R-:W-:Y:S01]  /*6340*/  IADD3 R232, R165, -R232, RZ ;  /* 0x800000e8a5e87210 */ /* 0x002fe20007ffe0ff */
[----:B------:R-:W-:Y:S02]  /*6350*/  @!P3 FMUL R109, R109, 16777216 ;  /* 0x4b8000006d6db820 */ /* 0x000fe40000400000 */
[----:B------:R-:W-:Y:S02]  /*6360*/  @!P3 FMUL R108, R108, 16777216 ;  /* 0x4b8000006c6cb820 */ /* 0x000fe40000400000 */
[----:B------:R-:W-:Y:S02]  /*6370*/  @!P3 FMUL R72, R72, 16777216 ;  /* 0x4b8000004848b820 */ /* 0x000fe40000400000 */
[----:B------:R-:W-:-:S02]  /*6380*/  @!P3 FMUL R69, R69, 16777216 ;  /* 0x4b8000004545b820 */ /* 0x000fc40000400000 */
[----:B------:R-:W-:Y:S01]  /*6390*/  @!P3 FMUL R68, R68, 16777216 ;  /* 0x4b8000004444b820 */ /* 0x000fe20000400000 */
[----:B------:R-:W-:Y:S01]  /*63a0*/  FSETP.GT.AND P3, PT, |R6|, 8.50705917302346158658e+37, PT ;  /* 0x7e8000000600780b */ /* 0x000fe20003f64200 */
[----:B------:R-:W-:Y:S02]  /*63b0*/  @!P2 FMUL R110, R110, 16777216 ;  /* 0x4b8000006e6ea820 */ /* 0x000fe40000400000 */
[----:B------:R-:W-:Y:S02]  /*63c0*/  @!P2 FMUL R107, R107, 16777216 ;  /* 0x4b8000006b6ba820 */ /* 0x000fe40000400000 */
[----:B------:R-:W-:Y:S02]  /*63d0*/  @!P2 FMUL R106, R106, 16777216 ;  /* 0x4b8000006a6aa820 */ /* 0x000fe40000400000 */
[----:B------:R-:W-:Y:S02]  /*63e0*/  @!P2 FMUL R75, R75, 16777216 ;  /* 0x4b8000004b4ba820 */ /* 0x000fe40000400000 */
[----:B------:R-:W-:-:S02]  /*63f0*/  @!P2 FMUL R74, R74, 16777216 ;  /* 0x4b8000004a4aa820 */ /* 0x000fc40000400000 */
[----:B------:R-:W-:Y:S02]  /*6400*/  @!P2 FMUL R71, R71, 16777216 ;  /* 0x4b8000004747a820 */ /* 0x000fe40000400000 */
[----:B------:R-:W-:Y:S01]  /*6410*/  @!P2 FMUL R70, R70, 16777216 ;  /* 0x4b8000004646a820 */ /* 0x000fe20000400000 */
[----:B------:R-:W-:Y:S01]  /*6420*/  FSETP.GEU.AND P2, PT, |R7|, 1.175494350822287508e-38, PT ;  /* 0x008000000700780b */ /* 0x000fe20003f4e200 */
[----:B0-----:R-:W-:Y:S01]  /*6430*/  FMUL R233, R53, R73 ;  /* 0x0000004935e97220 */ /* 0x001fe20000400000 */
[----:B------:R-:W-:Y:S01]  /*6440*/  IADD3 R73, R10, -0x3f3504f3, RZ ;  /* 0xc0cafb0d0a497810 */ /* 0x000fe20007ffe0ff */
[C---:B------:R-:W-:Y:S02]  /*6450*/  FMUL R164, R55.reuse, R111 ;  /* 0x0000006f37a47220 */ /* 0x040fe40000400000 */
[----:B------:R-:W-:Y:S01]  /*6460*/  FMUL R111, R55, R110 ;  /* 0x0000006e376f7220 */ /* 0x000fe20000400000 */
[----:B------:R-:W-:Y:S01]  /*6470*/  LOP3.LUT R73, R73, 0xff800000, RZ, 0xc0, !PT ;  /* 0xff80000049497812 */ /* 0x000fe200078ec0ff */
[----:B------:R-:W-:-:S02]  /*6480*/  FMUL R107, R55, R107 ;  /* 0x0000006b376b7220 */ /* 0x000fc40000400000 */
[C---:B------:R-:W-:Y:S02]  /*6490*/  FMUL R106, R55.reuse, R106 ;  /* 0x0000006a376a7220 */ /* 0x040fe40000400000 */
[----:B------:R-:W-:Y:S01]  /*64a0*/  FMUL R75, R55, R75 ;  /* 0x0000004b374b7220 */ /* 0x000fe20000400000 */
[----:B------:R-:W-:Y:S01]  /*64b0*/  F2FP.BF16.PACK_AB R107, R107, R164 ;  /* 0x000000a46b6b723e */ /* 0x000fe200000010ff */
[C---:B------:R-:W-:Y:S02]  /*64c0*/  FMUL R74, R55.reuse, R74 ;  /* 0x0000004a374a7220 */ /* 0x040fe40000400000 */
[C---:B------:R-:W-:Y:S02]  /*64d0*/  FMUL R110, R55.reuse, R71 ;  /* 0x00000047376e7220 */ /* 0x040fe40000400000 */
[----:B------:R-:W-:Y:S02]  /*64e0*/  FMUL R229, R55, R70 ;  /* 0x0000004637e57220 */ /* 0x000fe40000400000 */
[C---:B------:R-:W-:Y:S01]  /*64f0*/  FMUL R70, R53.reuse, R105 ;  /* 0x0000006935467220 */ /* 0x040fe20000400000 */
[----:B------:R-:W-:Y:S01]  /*6500*/  FSEL R105, RZ, -23, P0 ;  /* 0xc1b80000ff697808 */ /* 0x000fe20000000000 */
[C---:B------:R-:W-:Y:S01]  /*6510*/  FMUL R55, R53.reuse, R104 ;  /* 0x0000006835377220 */ /* 0x040fe20000400000 */
[----:B------:R-:W-:Y:S01]  /*6520*/  FSETP.NEU.AND P0, PT, R78, RZ, PT ;  /* 0x000000ff4e00720b */ /* 0x000fe20003f0d000 */
[----:B------:R-:W-:-:S02]  /*6530*/  FMUL R71, R53, R109 ;  /* 0x0000006d35477220 */ /* 0x000fc40000400000 */
[C---:B------:R-:W-:Y:S02]  /*6540*/  FMUL R54, R53.reuse, R108 ;  /* 0x0000006c35367220 */ /* 0x040fe40000400000 */
[C---:B------:R-:W-:Y:S02]  /*6550*/  FMUL R235, R53.reuse, R72 ;  /* 0x0000004835eb7220 */ /* 0x040fe40000400000 */
[----:B------:R-:W-:Y:S01]  /*6560*/  FMUL R234, R53, R69 ;  /* 0x0000004535ea7220 */ /* 0x000fe20000400000 */
[----:B------:R-:W-:Y:S01]  /*6570*/  F2FP.BF16.PACK_AB R55, R55, R54 ;  /* 0x000000363737723e */ /* 0x000fe200000010ff */
[----:B------:R-:W-:Y:S02]  /*6580*/  FMUL R236, R53, R68 ;  /* 0x0000004435ec7220 */ /* 0x000fe40000400000 */
[C---:B------:R-:W-:Y:S02]  /*6590*/  FMUL R53, R6.reuse, 8388608 ;  /* 0x4b00000006357820 */ /* 0x040fe40000400000 */
[----:B--2---:R-:W-:Y:S01]  /*65a0*/  FFMA.FTZ R72, R237, 1.1920928955078125e-07, R52 ;  /* 0x34000000ed487823 */ /* 0x004fe20000010034 */
[----:B------:R-:W-:Y:S01]  /*65b0*/  F2FP.BF16.PACK_AB R54, R235, R236 ;  /* 0x000000eceb36723e */ /* 0x000fe200000010ff */
[----:B------:R-:W-:Y:S01]  /*65c0*/  @P4 FMUL R7, R7, 0.25 ;  /* 0x3e80000007074820 */ /* 0x000fe20000400000 */
[----:B------:R0:W1:Y:S01]  /*65d0*/  I2F R52, R73 ;  /* 0x0000004900347306 */ /* 0x0000620000201400 */
[----:B------:R-:W-:Y:S01]  /*65e0*/  FSEL R104, R53, R6, !P5 ;  /* 0x0000000635687208 */ /* 0x000fe20006800000 */
[----:B------:R-:W-:Y:S01]  /*65f0*/  @P3 FMUL R6, R6, 0.25 ;  /* 0x3e80000006063820 */ /* 0x000fe20000400000 */
[----:B------:R2:W-:Y:S01]  /*6600*/  STS.64 [R11+0x80], R54 ;  /* 0x000080360b007388 */ /* 0x0005e20000000a00 */
[----:B------:R-:W-:Y:S01]  /*6610*/  @!P2 FMUL R7, R7, 16777216 ;  /* 0x4b8000000707a820 */ /* 0x000fe20000400000 */
[----:B------:R-:W-:Y:S01]  /*6620*/  IADD3 R109, R104, -0x3f3504f3, RZ ;  /* 0xc0cafb0d686d7810 */ /* 0x000fe20007ffe0ff */
[----:B------:R-:W-:-:S02]  /*6630*/  @!P6 FMUL R6, R6, 16777216 ;  /* 0x4b8000000606e820 */ /* 0x000fc40000400000 */
[----:B------:R-:W-:Y:S01]  /*6640*/  @P4 FMUL R115, R115, 0.25 ;  /* 0x3e80000073734820 */ /* 0x000fe20000400000 */
[----:B------:R-:W-:Y:S01]  /*6650*/  LOP3.LUT R109, R109, 0xff800000, RZ, 0xc0, !PT ;  /* 0xff8000006d6d7812 */ /* 0x000fe200078ec0ff */
[----:B------:R-:W3:Y:S01]  /*6660*/  MUFU.RCP R7, R7 ;  /* 0x0000000700077308 */ /* 0x000ee20000001000 */
[----:B------:R-:W-:Y:S01]  /*6670*/  @P4 FMUL R67, R67, 0.25 ;  /* 0x3e80000043434820 */ /* 0x000fe20000400000 */
[----:B0-----:R-:W-:Y:S01]  /*6680*/  IADD3 R73, R10, -R73, RZ ;  /* 0x800000490a497210 */ /* 0x001fe20007ffe0ff */
[----:B------:R-:W-:Y:S02]  /*6690*/  @P4 FMUL R114, R114, 0.25 ;  /* 0x3e80000072724820 */ /* 0x000fe40000400000 */
[----:B------:R-:W-:Y:S01]  /*66a0*/  @P4 FMUL R119, R119, 0.25 ;  /* 0x3e80000077774820 */ /* 0x000fe20000400000 */
[----:B--2---:R-:W-:Y:S01]  /*66b0*/  LOP3.LUT R54, R11, 0x10, RZ, 0x3c, !PT ;  /* 0x000000100b367812 */ /* 0x004fe200078e3cff */
[----:B-1----:R-:W-:Y:S01]  /*66c0*/  FFMA.FTZ R105, R52, 1.1920928955078125e-07, R105 ;  /* 0x3400000034697823 */ /* 0x002fe20000010069 */
[----:B------:R-:W0:Y:S01]  /*66d0*/  MUFU.RCP R6, R6 ;  /* 0x0000000600067308 */ /* 0x000e220000001000 */
[----:B------:R-:W-:-:S02]  /*66e0*/  @P4 FMUL R118, R118, 0.25 ;  /* 0x3e80000076764820 */ /* 0x000fc40000400000 */
[----:B------:R-:W-:Y:S02]  /*66f0*/  @P4 FMUL R66, R66, 0.25 ;  /* 0x3e80000042424820 */ /* 0x000fe40000400000 */
[----:B------:R-:W-:Y:S02]  /*6700*/  @P4 FMUL R63, R63, 0.25 ;  /* 0x3e8000003f3f4820 */ /* 0x000fe40000400000 */
[----:B------:R-:W-:Y:S01]  /*6710*/  @P4 FMUL R62, R62, 0.25 ;  /* 0x3e8000003e3e4820 */ /* 0x000fe20000400000 */
[----:B------:R1:W2:Y:S01]  /*6720*/  I2F R52, R109 ;  /* 0x0000006d00347306 */ /* 0x0002a20000201400 */
[----:B------:R-:W-:Y:S01]  /*6730*/  @P3 FMUL R113, R113, 0.25 ;  /* 0x3e80000071713820 */ /* 0x000fe20000400000 */
[----:B------:R-:W-:Y:S01]  /*6740*/  ISETP.GE.U32.AND P4, PT, R91, 0x7f800000, PT ;  /* 0x7f8000005b00780c */ /* 0x000fe20003f86070 */
[----:B------:R-:W-:Y:S02]  /*6750*/  @P3 FMUL R112, R112, 0.25 ;  /* 0x3e80000070703820 */ /* 0x000fe40000400000 */
[----:B------:R-:W-:-:S02]  /*6760*/  @P3 FMUL R116, R116, 0.25 ;  /* 0x3e80000074743820 */ /* 0x000fc40000400000 */
[----:B------:R-:W-:Y:S02]  /*6770*/  @P3 FMUL R64, R64, 0.25 ;  /* 0x3e80000040403820 */ /* 0x000fe40000400000 */
[----:B------:R-:W-:Y:S01]  /*6780*/  @P3 FMUL R60, R60, 0.25 ;  /* 0x3e8000003c3c3820 */ /* 0x000fe20000400000 */
[----:B-1----:R-:W-:Y:S01]  /*6790*/  IADD3 R109, R104, -R109, RZ ;  /* 0x8000006d686d7210 */ /* 0x002fe20007ffe0ff */
[----:B------:R-:W-:Y:S02]  /*67a0*/  @!P2 FMUL R115, R115, 16777216 ;  /* 0x4b8000007373a820 */ /* 0x000fe40000400000 */
[----:B------:R-:W-:Y:S02]  /*67b0*/  @!P2 FMUL R67, R67, 16777216 ;  /* 0x4b8000004343a820 */ /* 0x000fe40000400000 */
[----:B------:R-:W-:Y:S02]  /*67c0*/  @!P2 FMUL R114, R114, 16777216 ;  /* 0x4b8000007272a820 */ /* 0x000fe40000400000 */
[----:B------:R-:W-:-:S02]  /*67d0*/  @!P2 FMUL R119, R119, 16777216 ;  /* 0x4b8000007777a820 */ /* 0x000fc40000400000 */
[----:B------:R-:W-:Y:S02]  /*67e0*/  @!P2 FMUL R118, R118, 16777216 ;  /* 0x4b8000007676a820 */ /* 0x000fe40000400000 */
[----:B------:R-:W-:Y:S02]  /*67f0*/  @!P2 FMUL R66, R66, 16777216 ;  /* 0x4b8000004242a820 */ /* 0x000fe40000400000 */
[----:B------:R-:W-:Y:S02]  /*6800*/  @!P2 FMUL R63, R63, 16777216 ;  /* 0x4b8000003f3fa820 */ /* 0x000fe40000400000 */
[----:B------:R-:W-:Y:S01]  /*6810*/  @!P2 FMUL R62, R62, 16777216 ;  /* 0x4b8000003e3ea820 */ /* 0x000fe20000400000 */
[----:B------:R-:W-:Y:S01]  /*6820*/  ISETP.GE.U32.AND P2, PT, R78, 0x7f800000, PT ;  /* 0x7f8000004e00780c */ /* 0x000fe20003f46070 */
[----:B------:R-:W-:Y:S02]  /*6830*/  @P3 FMUL R65, R65, 0.25 ;  /* 0x3e80000041413820 */ /* 0x000fe40000400000 */
[----:B------:R-:W-:-:S02]  /*6840*/  @P3 FMUL R61, R61, 0.25 ;  /* 0x3e8000003d3d3820 */ /* 0x000fc40000400000 */
[----:B------:R-:W-:Y:S02]  /*6850*/  @!P6 FMUL R113, R113, 16777216 ;  /* 0x4b8000007171e820 */ /* 0x000fe40000400000 */
[----:B------:R-:W-:Y:S01]  /*6860*/  @P3 FMUL R117, R117, 0.25 ;  /* 0x3e80000075753820 */ /* 0x000fe20000400000 */
[----:B------:R-:W-:Y:S01]  /*6870*/  ISETP.GE.U32.AND P3, PT, R89, 0x7f800000, PT ;  /* 0x7f8000005900780c */ /* 0x000fe20003f66070 */
[----:B------:R-:W-:Y:S02]  /*6880*/  @!P6 FMUL R112, R112, 16777216 ;  /* 0x4b8000007070e820 */ /* 0x000fe40000400000 */
[----:B------:R-:W-:Y:S02]  /*6890*/  @!P6 FMUL R116, R116, 16777216 ;  /* 0x4b8000007474e820 */ /* 0x000fe40000400000 */
[----:B------:R-:W-:Y:S02]  /*68a0*/  @!P6 FMUL R64, R64, 16777216 ;  /* 0x4b8000004040e820 */ /* 0x000fe40000400000 */
[----:B------:R-:W-:-:S02]  /*68b0*/  @!P6 FMUL R60, R60, 16777216 ;  /* 0x4b8000003c3ce820 */ /* 0x000fc40000400000 */
[C---:B---3--:R-:W-:Y:S02]  /*68c0*/  FMUL R68, R7.reuse, R115 ;  /* 0x0000007307447220 */ /* 0x048fe40000400000 */
[C---:B------:R-:W-:Y:S02]  /*68d0*/  FMUL R108, R7.reuse, R67 ;  /* 0x00000043076c7220 */ /* 0x040fe40000400000 */
[C---:B------:R-:W-:Y:S02]  /*68e0*/  FMUL R114, R7.reuse, R114 ;  /* 0x0000007207727220 */ /* 0x040fe40000400000 */
[C---:B------:R-:W-:Y:S02]  /*68f0*/  FMUL R119, R7.reuse, R119 ;  /* 0x0000007707777220 */ /* 0x040fe40000400000 */
[C---:B------:R-:W-:Y:S02]  /*6900*/  FMUL R69, R7.reuse, R118 ;  /* 0x0000007607457220 */ /* 0x040fe40000400000 */
[----:B------:R-:W-:-:S02]  /*6910*/  FMUL R66, R7, R66 ;  /* 0x0000004207427220 */ /* 0x000fc40000400000 */
[C---:B------:R-:W-:Y:S02]  /*6920*/  FMUL R115, R7.reuse, R63 ;  /* 0x0000003f07737220 */ /* 0x040fe40000400000 */
[----:B------:R-:W-:Y:S01]  /*6930*/  FMUL R67, R7, R62 ;  /* 0x0000003e07437220 */ /* 0x000fe20000400000 */
[----:B------:R-:W-:Y:S01]  /*6940*/  FSEL R7, RZ, -23, P5 ;  /* 0xc1b80000ff077808 */ /* 0x000fe20002800000 */
[----:B------:R-:W-:Y:S01]  /*6950*/  @!P6 FMUL R65, R65, 16777216 ;  /* 0x4b8000004141e820 */ /* 0x000fe20000400000 */
[----:B------:R-:W-:Y:S01]  /*6960*/  ISETP.GE.U32.AND P5, PT, R77, 0x7f800000, PT ;  /* 0x7f8000004d00780c */ /* 0x000fe20003fa6070 */
[----:B------:R-:W-:Y:S02]  /*6970*/  @!P6 FMUL R61, R61, 16777216 ;  /* 0x4b8000003d3de820 */ /* 0x000fe40000400000 */
[----:B0-----:R-:W-:Y:S02]  /*6980*/  FMUL R53, R6, R113 ;  /* 0x0000007106357220 */ /* 0x001fe40000400000 */
[----:B------:R-:W-:-:S02]  /*6990*/  @!P6 FMUL R117, R117, 16777216 ;  /* 0x4b8000007575e820 */ /* 0x000fc40000400000 */
[C---:B------:R-:W-:Y:S02]  /*69a0*/  FMUL R62, R6.reuse, R112 ;  /* 0x00000070063e7220 */ /* 0x040fe40000400000 */
[C---:B------:R-:W-:Y:S02]  /*69b0*/  FMUL R63, R6.reuse, R116 ;  /* 0x00000074063f7220 */ /* 0x040fe40000400000 */
[C---:B------:R-:W-:Y:S02]  /*69c0*/  FMUL R64, R6.reuse, R64 ;  /* 0x0000004006407220 */ /* 0x040fe40000400000 */
[C---:B------:R-:W-:Y:S02]  /*69d0*/  FMUL R113, R6.reuse, R60 ;  /* 0x0000003c06717220 */ /* 0x040fe40000400000 */
[C---:B------:R-:W-:Y:S02]  /*69e0*/  FMUL R65, R6.reuse, R65 ;  /* 0x0000004106417220 */ /* 0x040fe40000400000 */
[----:B------:R-:W-:Y:S01]  /*69f0*/  FMUL R60, R6, R61 ;  /* 0x0000003d063c7220 */ /* 0x000fe20000400000 */
[----:B------:R-:W-:Y:S01]  /*6a00*/  F2FP.BF16.PACK_AB R61, R70, R71 ;  /* 0x00000047463d723e */ /* 0x000fe200000010ff */
[----:B------:R-:W-:Y:S01]  /*6a10*/  FMUL R118, R6, R117 ;  /* 0x0000007506767220 */ /* 0x000fe20000400000 */
[----:B------:R-:W-:Y:S01]  /*6a20*/  F2FP.BF16.PACK_AB R6, R64, R113 ;  /* 0x000000714006723e */ /* 0x000fe200000010ff */
[----:B--2---:R-:W-:Y:S01]  /*6a30*/  FFMA.FTZ R112, R52, 1.1920928955078125e-07, R7 ;  /* 0x3400000034707823 */ /* 0x004fe20000010007 */
[----:B------:R-:W-:Y:S01]  /*6a40*/  F2FP.BF16.PACK_AB R7, R62, R63 ;  /* 0x0000003f3e07723e */ /* 0x000fe200000010ff */
[----:B------:R-:W-:Y:S01]  /*6a50*/  IMAD.MOV.U32 R3, RZ, RZ, 0x3dc6b27f ;  /* 0x3dc6b27fff037424 */ /* 0x000fe200078e00ff */
[----:B------:R-:W-:Y:S01]  /*6a60*/  F2FP.BF16.PACK_AB R52, R65, R60 ;  /* 0x0000003c4134723e */ /* 0x000fe200000010ff */
[----:B------:R-:W-:Y:S01]  /*6a70*/  IMAD.IADD R120, R77, 0x1, -R120 ;  /* 0x000000014d787824 */ /* 0x000fe200078e0a78 */
[----:B------:R-:W-:Y:S01]  /*6a80*/  F2FP.BF16.PACK_AB R64, R66, R67 ;  /* 0x000000434240723e */ /* 0x000fe200000010ff */
[----:B------:R0:W-:Y:S01]  /*6a90*/  STS.64 [R11], R6 ;  /* 0x000000060b007388 */ /* 0x0001e20000000a00 */
[----:B------:R-:W-:Y:S01]  /*6aa0*/  F2FP.BF16.PACK_AB R65, R114, R69 ;  /* 0x000000457241723e */ /* 0x000fe200000010ff */
[----:B------:R-:W-:Y:S01]  /*6ab0*/  FADD R88, R88, -1 ;  /* 0xbf80000058587421 */ /* 0x000fe20000000000 */
[----:B------:R-:W-:Y:S01]  /*6ac0*/  F2FP.BF16.PACK_AB R67, R68, R119 ;  /* 0x000000774443723e */ /* 0x000fe200000010ff */
[----:B------:R-:W-:Y:S01]  /*6ad0*/  FADD R92, R92, -1 ;  /* 0xbf8000005c5c7421 */ /* 0x000fe20000000000 */
[----:B------:R-:W-:Y:S01]  /*6ae0*/  F2FP.BF16.PACK_AB R53, R53, R118 ;  /* 0x000000763535723e */ /* 0x000fe200000010ff */
[----:B------:R-:W-:Y:S01]  /*6af0*/  FADD R120, R120, -1 ;  /* 0xbf80000078787421 */ /* 0x000fe20000000000 */
[----:B------:R-:W-:Y:S01]  /*6b00*/  F2FP.BF16.PACK_AB R60, R233, R234 ;  /* 0x000000eae93c723e */ /* 0x000fe200000010ff */
[----:B------:R-:W-:Y:S01]  /*6b10*/  FADD R144, R144, -1 ;  /* 0xbf80000090907421 */ /* 0x000fe20000000000 */
[----:B------:R-:W-:Y:S01]  /*6b20*/  F2FP.BF16.PACK_AB R63, R227, R228 ;  /* 0x000000e4e33f723e */ /* 0x000fe200000010ff */
[----:B------:R1:W-:Y:S01]  /*6b30*/  STS.64 [R11+0x200], R52 ;  /* 0x000200340b007388 */ /* 0x0003e20000000a00 */
[----:B------:R-:W-:Y:S01]  /*6b40*/  F2FP.BF16.PACK_AB R62, R230, R231 ;  /* 0x000000e7e63e723e */ /* 0x000fe200000010ff */
[----:B------:R-:W-:Y:S01]  /*6b50*/  FADD R232, R232, -1 ;  /* 0xbf800000e8e87421 */ /* 0x000fe20000000000 */
[----:B------:R-:W-:Y:S01]  /*6b60*/  F2FP.BF16.PACK_AB R69, R162, R163 ;  /* 0x000000a3a245723e */ /* 0x000fe200000010ff */
[----:B------:R-:W-:Y:S01]  /*6b70*/  STS.64 [R11+0x280], R60 ;  /* 0x0002803c0b007388 */ /* 0x000fe20000000a00 */
[----:B------:R-:W-:-:S02]  /*6b80*/  F2FP.BF16.PACK_AB R68, R225, R226 ;  /* 0x000000e2e144723e */ /* 0x000fc400000010ff */
[----:B------:R-:W-:Y:S01]  /*6b90*/  F2FP.BF16.PACK_AB R71, R161, R224 ;  /* 0x000000e0a147723e */ /* 0x000fe200000010ff */
[----:B------:R-:W-:Y:S01]  /*6ba0*/  STS.64 [R11+0x100], R62 ;  /* 0x0001003e0b007388 */ /* 0x000fe20000000a00 */
[----:B------:R-:W-:Y:S02]  /*6bb0*/  F2FP.BF16.PACK_AB R70, R143, R166 ;  /* 0x000000a68f46723e */ /* 0x000fe400000010ff */
[----:B0-----:R-:W-:Y:S01]  /*6bc0*/  F2FP.BF16.PACK_AB R7, R106, R111 ;  /* 0x0000006f6a07723e */ /* 0x001fe200000010ff */
[----:B------:R-:W-:Y:S01]  /*6bd0*/  STS.64 [R11+0x300], R68 ;  /* 0x000300440b007388 */ /* 0x000fe20000000a00 */
[----:B------:R-:W-:Y:S01]  /*6be0*/  F2FP.BF16.PACK_AB R6, R74, R229 ;  /* 0x000000e54a06723e */ /* 0x000fe200000010ff */
[----:B------:R-:W-:Y:S01]  /*6bf0*/  FADD R74, R73, -1 ;  /* 0xbf800000494a7421 */ /* 0x000fe20000000000 */
[----:B-1----:R-:W-:Y:S01]  /*6c00*/  F2FP.BF16.PACK_AB R53, R96, R99 ;  /* 0x000000636035723e */ /* 0x002fe200000010ff */
[----:B------:R0:W-:Y:S01]  /*6c10*/  STS.64 [R11+0x180], R70 ;  /* 0x000180460b007388 */ /* 0x0001e20000000a00 */
[----:B------:R-:W-:-:S02]  /*6c20*/  F2FP.BF16.PACK_AB R52, R95, R102 ;  /* 0x000000665f34723e */ /* 0x000fc400000010ff */
[----:B------:R-:W-:Y:S01]  /*6c30*/  F2FP.BF16.PACK_AB R66, R108, R115 ;  /* 0x000000736c42723e */ /* 0x000fe200000010ff */
[----:B------:R1:W-:Y:S01]  /*6c40*/  STS.64 [R54+0x2080], R6 ;  /* 0x0020800636007388 */ /* 0x0003e20000000a00 */
[----:B------:R-:W-:Y:S02]  /*6c50*/  F2FP.BF16.PACK_AB R106, R75, R110 ;  /* 0x0000006e4b6a723e */ /* 0x000fe400000010ff */
[----:B------:R-:W-:Y:S01]  /*6c60*/  F2FP.BF16.PACK_AB R96, R93, R98 ;  /* 0x000000625d60723e */ /* 0x000fe200000010ff */
[----:B------:R2:W-:Y:S01]  /*6c70*/  STS.64 [R54+0x2100], R52 ;  /* 0x0021003436007388 */ /* 0x0005e20000000a00 */
[----:B------:R-:W-:Y:S01]  /*6c80*/  LOP3.LUT R93, R5, 0x18, RZ, 0x3c, !PT ;  /* 0x00000018055d7812 */ /* 0x000fe200078e3cff */
[----:B0-----:R-:W-:Y:S02]  /*6c90*/  FFMA.FTZ R11, R92, R3, -0.16845393180847167969 ;  /* 0xbe2c7f305c0b7423 */ /* 0x001fe40000010003 */
[----:B------:R-:W-:Y:S01]  /*6ca0*/  STS.64 [R54+0x2000], R64 ;  /* 0x0020004036007388 */ /* 0x000fe20000000a00 */
[----:B------:R-:W-:-:S02]  /*6cb0*/  FADD R70, R109, -1 ;  /* 0xbf8000006d467421 */ /* 0x000fc40000000000 */
[----:B-1----:R-:W-:Y:S01]  /*6cc0*/  FADD R6, R81, -1 ;  /* 0xbf80000051067421 */ /* 0x002fe20000000000 */
[----:B------:R-:W-:Y:S01]  /*6cd0*/  STS.64 [R54+0x2200], R66 ;  /* 0x0022004236007388 */ /* 0x000fe20000000a00 */
[----:B------:R-:W-:Y:S02]  /*6ce0*/  FFMA.FTZ R11, R92, R11, 0.1716887056827545166 ;  /* 0x3e2fcf2a5c0b7423 */ /* 0x000fe4000001000b */
[-C--:B------:R-:W-:Y:S01]  /*6cf0*/  FFMA.FTZ R7, R6, R3.reuse, -0.16845393180847167969 ;  /* 0xbe2c7f3006077423 */ /* 0x080fe20000010003 */
[----:B------:R-:W-:Y:S01]  /*6d00*/  STS.64 [R54+0x2280], R106 ;  /* 0x0022806a36007388 */ /* 0x000fe20000000a00 */
[----:B--2---:R-:W-:Y:S02]  /*6d10*/  FFMA.FTZ R53, R88, R3, -0.16845393180847167969 ;  /* 0xbe2c7f3058357423 */ /* 0x004fe40000010003 */
[----:B------:R-:W-:Y:S01]  /*6d20*/  FFMA.FTZ R55, R6, R7, 0.1716887056827545166 ;  /* 0x3e2fcf2a06377423 */ /* 0x000fe20000010007 */
[----:B------:R-:W-:Y:S01]  /*6d30*/  STS.64 [R54+0x2300], R96 ;  /* 0x0023006036007388 */ /* 0x000fe20000000a00 */
[----:B------:R-:W-:-:S02]  /*6d40*/  FFMA.FTZ R7, R120, R3, -0.16845393180847167969 ;  /* 0xbe2c7f3078077423 */ /* 0x000fc40000010003 */
[----:B------:R-:W-:Y:S01]  /*6d50*/  FFMA.FTZ R53, R88, R53, 0.1716887056827545166 ;  /* 0x3e2fcf2a58357423 */ /* 0x000fe20000010035 */
[----:B------:R-:W-:Y:S01]  /*6d60*/  STS.64 [R54+0x2180], R84 ;  /* 0x0021805436007388 */ /* 0x000fe20000000a00 */
[----:B------:R-:W-:Y:S02]  /*6d70*/  FFMA.FTZ R7, R120, R7, 0.1716887056827545166 ;  /* 0x3e2fcf2a78077423 */ /* 0x000fe40000010007 */
[----:B------:R-:W-:Y:S01]  /*6d80*/  FFMA.FTZ R55, R6, R55, -0.17900948226451873779 ;  /* 0xbe374e4306377423 */ /* 0x000fe20000010037 */
[----:B------:R-:W-:Y:S01]  /*6d90*/  STS.64 [R54+0x2380], R82 ;  /* 0x0023805236007388 */ /* 0x000fe20000000a00 */
[----:B------:R-:W-:Y:S02]  /*6da0*/  FFMA.FTZ R53, R88, R53, -0.17900948226451873779 ;  /* 0xbe374e4358357423 */ /* 0x000fe40000010035 */
[----:B------:R-:W-:Y:S01]  /*6db0*/  FFMA.FTZ R11, R92, R11, -0.17900948226451873779 ;  /* 0xbe374e435c0b7423 */ /* 0x000fe2000001000b */
[----:B------:R-:W-:Y:S01]  /*6dc0*/  BAR.SYNC.DEFER_BLOCKING 0x0 ;  /* 0x0000000000007b1d */ /* 0x000fe20000010000 */
[----:B------:R-:W-:-:S02]  /*6dd0*/  FFMA.FTZ R7, R120, R7, -0.17900948226451873779 ;  /* 0xbe374e4378077423 */ /* 0x000fc40000010007 */
[----:B------:R-:W-:Y:S02]  /*6de0*/  FFMA.FTZ R55, R6, R55, 0.20512372255325317383 ;  /* 0x3e520bf406377423 */ /* 0x000fe40000010037 */
[----:B------:R-:W-:Y:S02]  /*6df0*/  FFMA.FTZ R53, R88, R53, 0.20512372255325317383 ;  /* 0x3e520bf458357423 */ /* 0x000fe40000010035 */
[----:B------:R-:W-:Y:S02]  /*6e00*/  FFMA.FTZ R11, R92, R11, 0.20512372255325317383 ;  /* 0x3e520bf45c0b7423 */ /* 0x000fe4000001000b */
[----:B------:R-:W-:Y:S02]  /*6e10*/  FFMA.FTZ R7, R120, R7, 0.20512372255325317383 ;  /* 0x3e520bf478077423 */ /* 0x000fe40000010007 */
[----:B------:R-:W-:Y:S02]  /*6e20*/  FFMA.FTZ R55, R6, R55, -0.24046532809734344482 ;  /* 0xbe763c8b06377423 */ /* 0x000fe40000010037 */
[----:B------:R-:W-:-:S02]  /*6e30*/  FFMA.FTZ R53, R88, R53, -0.24046532809734344482 ;  /* 0xbe763c8b58357423 */ /* 0x000fc40000010035 */
[----:B------:R-:W-:Y:S02]  /*6e40*/  FFMA.FTZ R11, R92, R11, -0.24046532809734344482 ;  /* 0xbe763c8b5c0b7423 */ /* 0x000fe4000001000b */
[----:B------:R-:W-:Y:S02]  /*6e50*/  FFMA.FTZ R7, R120, R7, -0.24046532809734344482 ;  /* 0xbe763c8b78077423 */ /* 0x000fe40000010007 */
[----:B------:R-:W-:Y:S02]  /*6e60*/  FFMA.FTZ R55, R6, R55, 0.28857114911079406738 ;  /* 0x3e93bf9906377423 */ /* 0x000fe40000010037 */
[----:B------:R-:W-:Y:S02]  /*6e70*/  FFMA.FTZ R53, R88, R53, 0.28857114911079406738 ;  /* 0x3e93bf9958357423 */ /* 0x000fe40000010035 */
[----:B------:R-:W-:Y:S01]  /*6e80*/  FFMA.FTZ R11, R92, R11, 0.28857114911079406738 ;  /* 0x3e93bf995c0b7423 */ /* 0x000fe2000001000b */
[----:B------:R-:W0:Y:S01]  /*6e90*/  LDS.64 R62, [R5+0x400] ;  /* 0x00040000053e7984 */ /* 0x000e220000000a00 */
[----:B------:R-:W-:-:S02]  /*6ea0*/  FFMA.FTZ R7, R120, R7, 0.28857114911079406738 ;  /* 0x3e93bf9978077423 */ /* 0x000fc40000010007 */
[----:B------:R-:W-:Y:S02]  /*6eb0*/  FFMA.FTZ R55, R6, R55, -0.36067417263984680176 ;  /* 0xbeb8aa4906377423 */ /* 0x000fe40000010037 */
[----:B------:R-:W-:Y:S02]  /*6ec0*/  FFMA.FTZ R53, R88, R53, -0.36067417263984680176 ;  /* 0xbeb8aa4958357423 */ /* 0x000fe40000010035 */
[----:B------:R-:W-:Y:S02]  /*6ed0*/  FFMA.FTZ R11, R92, R11, -0.36067417263984680176 ;  /* 0xbeb8aa495c0b7423 */ /* 0x000fe4000001000b */
[----:B------:R-:W-:Y:S02]  /*6ee0*/  FFMA.FTZ R7, R120, R7, -0.36067417263984680176 ;  /* 0xbeb8aa4978077423 */ /* 0x000fe40000010007 */
[----:B------:R-:W-:Y:S02]  /*6ef0*/  FFMA.FTZ R55, R6, R55, 0.48089820146560668945 ;  /* 0x3ef6384a06377423 */ /* 0x000fe40000010037 */
[----:B------:R-:W-:-:S02]  /*6f00*/  FFMA.FTZ R53, R88, R53, 0.48089820146560668945 ;  /* 0x3ef6384a58357423 */ /* 0x000fc40000010035 */
[----:B------:R-:W-:Y:S02]  /*6f10*/  FFMA.FTZ R11, R92, R11, 0.48089820146560668945 ;  /* 0x3ef6384a5c0b7423 */ /* 0x000fe4000001000b */
[----:B------:R-:W-:Y:S02]  /*6f20*/  FFMA.FTZ R7, R120, R7, 0.48089820146560668945 ;  /* 0x3ef6384a78077423 */ /* 0x000fe40000010007 */
[----:B------:R-:W-:Y:S02]  /*6f30*/  FFMA.FTZ R55, R6, R55, -0.72134751081466674805 ;  /* 0xbf38aa3b06377423 */ /* 0x000fe40000010037 */
[----:B------:R-:W-:Y:S02]  /*6f40*/  FFMA.FTZ R53, R88, R53, -0.72134751081466674805 ;  /* 0xbf38aa3b58357423 */ /* 0x000fe40000010035 */
[----:B------:R-:W-:Y:S02]  /*6f50*/  FFMA.FTZ R11, R92, R11, -0.72134751081466674805 ;  /* 0xbf38aa3b5c0b7423 */ /* 0x000fe4000001000b */
[----:B------:R-:W-:-:S02]  /*6f60*/  FFMA.FTZ R7, R120, R7, -0.72134751081466674805 ;  /* 0xbf38aa3b78077423 */ /* 0x000fc40000010007 */
[----:B------:R-:W-:Y:S02]  /*6f70*/  FMUL R55, R6, R55 ;  /* 0x0000003706377220 */ /* 0x000fe40000400000 */
[----:B------:R-:W-:Y:S02]  /*6f80*/  FMUL R53, R88, R53 ;  /* 0x0000003558357220 */ /* 0x000fe40000400000 */
[----:B------:R-:W-:Y:S02]  /*6f90*/  FMUL R11, R92, R11 ;  /* 0x0000000b5c0b7220 */ /* 0x000fe40000400000 */
[----:B------:R-:W-:Y:S02]  /*6fa0*/  FMUL R7, R120, R7 ;  /* 0x0000000778077220 */ /* 0x000fe40000400000 */
[----:B------:R-:W-:Y:S02]  /*6fb0*/  FMUL R55, R6, R55 ;  /* 0x0000003706377220 */ /* 0x000fe40000400000 */
[----:B------:R-:W-:-:S02]  /*6fc0*/  FMUL R53, R88, R53 ;  /* 0x0000003558357220 */ /* 0x000fc40000400000 */
[----:B------:R-:W-:Y:S01]  /*6fd0*/  FMUL R11, R92, R11 ;  /* 0x0000000b5c0b7220 */ /* 0x000fe20000400000 */
[----:B0-----:R-:W-:Y:S01]  /*6fe0*/  PRMT R101, R63, 0x7632, R101 ;  /* 0x000076323f657816 */ /* 0x001fe20000000065 */
[----:B------:R-:W-:Y:S02]  /*6ff0*/  FMUL R7, R120, R7 ;  /* 0x0000000778077220 */ /* 0x000fe40000400000 */
[----:B------:R-:W-:Y:S02]  /*7000*/  FFMA.FTZ R6, R6, 1.4426950216293334961, R55 ;  /* 0x3fb8aa3b06067823 */ /* 0x000fe40000010037 */
[----:B------:R-:W-:Y:S02]  /*7010*/  FFMA.FTZ R55, R88, 1.4426950216293334961, R53 ;  /* 0x3fb8aa3b58377823 */ /* 0x000fe40000010035 */
[----:B------:R-:W-:Y:S01]  /*7020*/  FFMA.FTZ R53, R92, 1.4426950216293334961, R11 ;  /* 0x3fb8aa3b5c357823 */ /* 0x000fe2000001000b */
[----:B------:R-:W-:Y:S01]  /*7030*/  LOP3.LUT R92, R5, 0x10, RZ, 0x3c, !PT ;  /* 0x00000010055c7812 */ /* 0x000fe200078e3cff */
[----:B------:R-:W-:-:S02]  /*7040*/  FFMA.FTZ R120, R120, 1.4426950216293334961, R7 ;  /* 0x3fb8aa3b78787823 */ /* 0x000fc40000010007 */
[-C--:B------:R-:W-:Y:S02]  /*7050*/  FFMA.FTZ R11, R144, R3.reuse, -0.16845393180847167969 ;  /* 0xbe2c7f30900b7423 */ /* 0x080fe40000010003 */
[----:B------:R-:W-:Y:S01]  /*7060*/  FFMA.FTZ R7, R232, R3, -0.16845393180847167969 ;  /* 0xbe2c7f30e8077423 */ /* 0x000fe20000010003 */
[----:B------:R-:W-:Y:S01]  /*7070*/  LDS.64 R66, [R92+0x400] ;  /* 0x000400005c427984 */ /* 0x000fe20000000a00 */
[----:B------:R-:W-:Y:S02]  /*7080*/  FFMA.FTZ R11, R144, R11, 0.1716887056827545166 ;  /* 0x3e2fcf2a900b7423 */ /* 0x000fe4000001000b */
[----:B------:R-:W-:Y:S02]  /*7090*/  FFMA.FTZ R7, R232, R7, 0.1716887056827545166 ;  /* 0x3e2fcf2ae8077423 */ /* 0x000fe40000010007 */
[----:B------:R-:W-:Y:S02]  /*70a0*/  FFMA.FTZ R11, R144, R11, -0.17900948226451873779 ;  /* 0xbe374e43900b7423 */ /* 0x000fe4000001000b */
[----:B------:R-:W-:-:S02]  /*70b0*/  FFMA.FTZ R7, R232, R7, -0.17900948226451873779 ;  /* 0xbe374e43e8077423 */ /* 0x000fc40000010007 */
[----:B------:R-:W-:Y:S02]  /*70c0*/  FFMA.FTZ R11, R144, R11, 0.20512372255325317383 ;  /* 0x3e520bf4900b7423 */ /* 0x000fe4000001000b */
[----:B------:R-:W-:Y:S02]  /*70d0*/  FFMA.FTZ R7, R232, R7, 0.20512372255325317383 ;  /* 0x3e520bf4e8077423 */ /* 0x000fe40000010007 */
[----:B------:R-:W-:Y:S02]  /*70e0*/  FFMA.FTZ R11, R144, R11, -0.24046532809734344482 ;  /* 0xbe763c8b900b7423 */ /* 0x000fe4000001000b */
[----:B------:R-:W-:Y:S02]  /*70f0*/  FFMA.FTZ R7, R232, R7, -0.24046532809734344482 ;  /* 0xbe763c8be8077423 */ /* 0x000fe40000010007 */
[----:B------:R-:W-:Y:S02]  /*7100*/  FFMA.FTZ R11, R144, R11, 0.28857114911079406738 ;  /* 0x3e93bf99900b7423 */ /* 0x000fe4000001000b */
[----:B------:R-:W-:-:S02]  /*7110*/  FFMA.FTZ R7, R232, R7, 0.28857114911079406738 ;  /* 0x3e93bf99e8077423 */ /* 0x000fc40000010007 */
[----:B------:R-:W-:Y:S02]  /*7120*/  FFMA.FTZ R11, R144, R11, -0.36067417263984680176 ;  /* 0xbeb8aa49900b7423 */ /* 0x000fe4000001000b */
[----:B------:R-:W-:Y:S02]  /*7130*/  FFMA.FTZ R7, R232, R7, -0.36067417263984680176 ;  /* 0xbeb8aa49e8077423 */ /* 0x000fe40000010007 */
[----:B------:R-:W-:Y:S02]  /*7140*/  FFMA.FTZ R11, R144, R11, 0.48089820146560668945 ;  /* 0x3ef6384a900b7423 */ /* 0x000fe4000001000b */
[----:B------:R-:W-:Y:S02]  /*7150*/  FFMA.FTZ R7, R232, R7, 0.48089820146560668945 ;  /* 0x3ef6384ae8077423 */ /* 0x000fe40000010007 */
[----:B------:R-:W-:Y:S02]  /*7160*/  FFMA.FTZ R11, R144, R11, -0.72134751081466674805 ;  /* 0xbf38aa3b900b7423 */ /* 0x000fe4000001000b */
[----:B------:R-:W-:-:S02]  /*7170*/  FFMA.FTZ R7, R232, R7, -0.72134751081466674805 ;  /* 0xbf38aa3be8077423 */ /* 0x000fc40000010007 */
[----:B------:R-:W-:Y:S02]  /*7180*/  FADD R100, R100, R53 ;  /* 0x0000003564647221 */ /* 0x000fe40000000000 */
[----:B------:R-:W-:Y:S02]  /*7190*/  @P2 IMAD.MOV.U32 R53, RZ, RZ, 0x7f800000 ;  /* 0x7f800000ff352424 */ /* 0x000fe400078e00ff */
[----:B------:R-:W-:Y:S02]  /*71a0*/  FMUL R11, R144, R11 ;  /* 0x0000000b900b7220 */ /* 0x000fe40000400000 */
[----:B------:R-:W-:Y:S02]  /*71b0*/  FMUL R7, R232, R7 ;  /* 0x00000007e8077220 */ /* 0x000fe40000400000 */
[----:B------:R-:W-:Y:S01]  /*71c0*/  FADD R79, R79, R6 ;  /* 0x000000064f4f7221 */ /* 0x000fe20000000000 */
[----:B------:R-:W-:Y:S01]  /*71d0*/  @P3 MOV R6, 0x7f800000 ;  /* 0x7f80000000063802 */ /* 0x000fe20000000f00 */
[----:B------:R-:W-:Y:S01]  /*71e0*/  @P2 FFMA.FTZ R79, R78, R53, +INF ;  /* 0x7f8000004e4f2423 */ /* 0x000fe20000010035 */
[----:B------:R-:W-:Y:S01]  /*71f0*/  FSETP.NEU.AND P2, PT, R89, RZ, PT ;  /* 0x000000ff5900720b */ /* 0x000fe20003f4d000 */
[----:B------:R-:W-:-:S02]  /*7200*/  FADD R90, R90, R55 ;  /* 0x000000375a5a7221 */ /* 0x000fc40000000000 */
[----:B------:R-:W-:Y:S02]  /*7210*/  FMUL R53, R144, R11 ;  /* 0x0000000b90357220 */ /* 0x000fe40000400000 */
[----:B------:R-:W-:Y:S02]  /*7220*/  FMUL R11, R232, R7 ;  /* 0x00000007e80b7220 */ /* 0x000fe40000400000 */
[-C--:B------:R-:W-:Y:S02]  /*7230*/  FFMA.FTZ R55, R74, R3.reuse, -0.16845393180847167969 ;  /* 0xbe2c7f304a377423 */ /* 0x080fe40000010003 */
[----:B------:R-:W-:Y:S02]  /*7240*/  FFMA.FTZ R7, R70, R3, -0.16845393180847167969 ;  /* 0xbe2c7f3046077423 */ /* 0x000fe40000010003 */
[----:B------:R-:W-:Y:S02]  /*7250*/  FFMA.FTZ R55, R74, R55, 0.1716887056827545166 ;  /* 0x3e2fcf2a4a377423 */ /* 0x000fe40000010037 */
[----:B------:R-:W-:-:S02]  /*7260*/  FFMA.FTZ R7, R70, R7, 0.1716887056827545166 ;  /* 0x3e2fcf2a46077423 */ /* 0x000fc40000010007 */
[----:B------:R-:W-:Y:S02]  /*7270*/  FFMA.FTZ R55, R74, R55, -0.17900948226451873779 ;  /* 0xbe374e434a377423 */ /* 0x000fe40000010037 */
[----:B------:R-:W-:Y:S01]  /*7280*/  @P3 FFMA.FTZ R90, R89, R6, +INF ;  /* 0x7f800000595a3423 */ /* 0x000fe20000010006 */
[----:B------:R-:W-:Y:S01]  /*7290*/  @P5 MOV R6, 0x7f800000 ;  /* 0x7f80000000065802 */ /* 0x000fe20000000f00 */
[----:B------:R-:W-:Y:S01]  /*72a0*/  @P4 IMAD.MOV.U32 R52, RZ, RZ, 0x7f800000 ;  /* 0x7f800000ff344424 */ /* 0x000fe200078e00ff */
[----:B------:R-:W-:Y:S01]  /*72b0*/  LOP3.LUT R89, R5, 0x8, RZ, 0x3c, !PT ;  /* 0x0000000805597812 */ /* 0x000fe200078e3cff */
[----:B------:R-:W-:Y:S01]  /*72c0*/  FFMA.FTZ R7, R70, R7, -0.17900948226451873779 ;  /* 0xbe374e4346077423 */ /* 0x000fe20000010007 */
[----:B------:R-:W-:Y:S01]  /*72d0*/  FSETP.NEU.AND P3, PT, R77, RZ, PT ;  /* 0x000000ff4d00720b */ /* 0x000fe20003f6d000 */
[----:B------:R-:W-:Y:S02]  /*72e0*/  FFMA.FTZ R55, R74, R55, 0.20512372255325317383 ;  /* 0x3e520bf44a377423 */ /* 0x000fe40000010037 */
[----:B------:R-:W-:Y:S01]  /*72f0*/  @P4 FFMA.FTZ R100, R91, R52, +INF ;  /* 0x7f8000005b644423 */ /* 0x000fe20000010034 */
[----:B------:R-:W-:Y:S01]  /*7300*/  ISETP.GE.U32.AND P4, PT, R165, 0x7f800000, PT ;  /* 0x7f800000a500780c */ /* 0x000fe20003f86070 */
[----:B------:R-:W-:Y:S01]  /*7310*/  FFMA.FTZ R7, R70, R7, 0.20512372255325317383 ;  /* 0x3e520bf446077423 */ /* 0x000fe20000010007 */
[----:B------:R-:W0:Y:S01]  /*7320*/  LDS.64 R82, [R89+0xc00] ;  /* 0x000c000059527984 */ /* 0x000e220000000a00 */
[----:B------:R-:W-:-:S02]  /*7330*/  FADD R121, R121, R120 ;  /* 0x0000007879797221 */ /* 0x000fc40000000000 */
[----:B------:R-:W-:Y:S01]  /*7340*/  @P5 FFMA.FTZ R121, R77, R6, +INF ;  /* 0x7f8000004d795423 */ /* 0x000fe20000010006 */
[----:B------:R-:W-:Y:S01]  /*7350*/  ISETP.GE.U32.AND P5, PT, R103, 0x7f800000, PT ;  /* 0x7f8000006700780c */ /* 0x000fe20003fa6070 */
[----:B------:R-:W-:Y:S02]  /*7360*/  FFMA.FTZ R55, R74, R55, -0.24046532809734344482 ;  /* 0xbe763c8b4a377423 */ /* 0x000fe40000010037 */
[----:B------:R-:W-:Y:S01]  /*7370*/  FFMA.FTZ R7, R70, R7, -0.24046532809734344482 ;  /* 0xbe763c8b46077423 */ /* 0x000fe20000010007 */
[----:B------:R-:W-:Y:S01]  /*7380*/  FSEL R88, R121, -INF , P3 ;  /* 0xff80000079587808 */ /* 0x000fe20001800000 */
[----:B------:R-:W-:Y:S01]  /*7390*/  FFMA.FTZ R55, R74, R55, 0.28857114911079406738 ;  /* 0x3e93bf994a377423 */ /* 0x000fe20000010037 */
[----:B------:R-:W-:Y:S01]  /*73a0*/  FSETP.NEU.AND P3, PT, R91, RZ, PT ;  /* 0x000000ff5b00720b */ /* 0x000fe20003f6d000 */
[----:B------:R-:W-:Y:S01]  /*73b0*/  FFMA.FTZ R7, R70, R7, 0.28857114911079406738 ;  /* 0x3e93bf9946077423 */ /* 0x000fe20000010007 */
[----:B------:R-:W-:Y:S01]  /*73c0*/  @P4 MOV R6, 0x7f800000 ;  /* 0x7f80000000064802 */ /* 0x000fe20000000f00 */
[----:B------:R-:W-:Y:S01]  /*73d0*/  FFMA.FTZ R11, R232, 1.4426950216293334961, R11 ;  /* 0x3fb8aa3be80b7823 */ /* 0x000fe2000001000b */
[----:B------:R-:W-:Y:S01]  /*73e0*/  FSEL R100, R100, -INF , P3 ;  /* 0xff80000064647808 */ /* 0x000fe20001800000 */
[----:B------:R-:W-:-:S02]  /*73f0*/  FFMA.FTZ R55, R74, R55, -0.36067417263984680176 ;  /* 0xbeb8aa494a377423 */ /* 0x000fc40000010037 */
[----:B------:R-:W-:Y:S02]  /*7400*/  FFMA.FTZ R7, R70, R7, -0.36067417263984680176 ;  /* 0xbeb8aa4946077423 */ /* 0x000fe40000010007 */
[----:B------:R-:W-:Y:S02]  /*7410*/  FFMA.FTZ R53, R144, 1.4426950216293334961, R53 ;  /* 0x3fb8aa3b90357823 */ /* 0x000fe40000010035 */
[----:B------:R-:W-:Y:S02]  /*7420*/  FADD R78, R72, R11 ;  /* 0x0000000b484e7221 */ /* 0x000fe40000000000 */
[----:B------:R-:W-:Y:S02]  /*7430*/  FFMA.FTZ R61, R74, R55, 0.48089820146560668945 ;  /* 0x3ef6384a4a3d7423 */ /* 0x000fe40000010037 */
[----:B------:R-:W-:Y:S01]  /*7440*/  @P5 IMAD.MOV.U32 R52, RZ, RZ, 0x7f800000 ;  /* 0x7f800000ff345424 */ /* 0x000fe200078e00ff */
[----:B------:R-:W1:Y:S01]  /*7450*/  LDS.64 R54, [R92] ;  /* 0x000000005c367984 */ /* 0x000e620000000a00 */
[----:B------:R-:W-:-:S02]  /*7460*/  FFMA.FTZ R11, R70, R7, 0.48089820146560668945 ;  /* 0x3ef6384a460b7423 */ /* 0x000fc40000010007 */
[----:B------:R-:W-:Y:S02]  /*7470*/  FADD R3, R76, R53 ;  /* 0x000000354c037221 */ /* 0x000fe40000000000 */
[----:B------:R-:W-:Y:S01]  /*7480*/  @P4 FFMA.FTZ R78, R165, R6, +INF ;  /* 0x7f800000a54e4423 */ /* 0x000fe20000010006 */
[----:B------:R-:W-:Y:S01]  /*7490*/  ISETP.GE.U32.AND P4, PT, R104, 0x7f800000, PT ;  /* 0x7f8000006800780c */ /* 0x000fe20003f86070 */
[----:B------:R-:W-:Y:S01]  /*74a0*/  FFMA.FTZ R65, R74, R61, -0.72134751081466674805 ;  /* 0xbf38aa3b4a417423 */ /* 0x000fe2000001003d */
[----:B------:R-:W2:Y:S01]  /*74b0*/  LDS.64 R6, [R5] ;  /* 0x0000000005067984 */ /* 0x000ea20000000a00 */
[----:B------:R-:W-:Y:S01]  /*74c0*/  @P5 FFMA.FTZ R3, R103, R52, +INF ;  /* 0x7f80000067035423 */ /* 0x000fe20000010034 */
[----:B------:R-:W-:Y:S01]  /*74d0*/  ISETP.GE.U32.AND P5, PT, R10, 0x7f800000, PT ;  /* 0x7f8000000a00780c */ /* 0x000fe20003fa6070 */
[----:B------:R-:W-:Y:S01]  /*74e0*/  FFMA.FTZ R11, R70, R11, -0.72134751081466674805 ;  /* 0xbf38aa3b460b7423 */ /* 0x000fe2000001000b */
[----:B------:R-:W3:Y:S01]  /*74f0*/  LDS.64 R52, [R89] ;  /* 0x0000000059347984 */ /* 0x000ee20000000a00 */
[----:B------:R-:W-:Y:S01]  /*7500*/  FMUL R69, R74, R65 ;  /* 0x000000414a457220 */ /* 0x000fe20000400000 */
[----:B0-----:R-:W-:Y:S01]  /*7510*/  PRMT R109, R83, 0x7632, R109 ;  /* 0x00007632536d7816 */ /* 0x001fe2000000006d */
[----:B------:R-:W-:Y:S01]  /*7520*/  FMUL R11, R70, R11 ;  /* 0x0000000b460b7220 */ /* 0x000fe20000400000 */
[----:B------:R-:W-:Y:S01]  /*7530*/  LDS.64 R60, [R93] ;  /* 0x000000005d3c7984 */ /* 0x000fe20000000a00 */
[----:B------:R-:W-:-:S02]  /*7540*/  FMUL R73, R74, R69 ;  /* 0x000000454a497220 */ /* 0x000fc40000400000 */
[----:B------:R-:W-:Y:S01]  /*7550*/  FMUL R11, R70, R11 ;  /* 0x0000000b460b7220 */ /* 0x000fe20000400000 */
[----:B------:R-:W0:Y:S01]  /*7560*/  LDS.64 R64, [R89+0x400] ;  /* 0x0004000059407984 */ /* 0x000e220000000a00 */
[----:B------:R-:W-:Y:S01]  /*7570*/  FFMA.FTZ R80, R74, 1.4426950216293334961, R73 ;  /* 0x3fb8aa3b4a507823 */ /* 0x000fe20000010049 */
[----:B------:R-:W-:Y:S01]  /*7580*/  @P4 MOV R85, 0x7f800000 ;  /* 0x7f80000000554802 */ /* 0x000fe20000000f00 */
[----:B------:R-:W-:Y:S01]  /*7590*/  FFMA.FTZ R11, R70, 1.4426950216293334961, R11 ;  /* 0x3fb8aa3b460b7823 */ /* 0x000fe2000001000b */
[----:B------:R-:W4:Y:S01]  /*75a0*/  LDS.64 R68, [R93+0x400] ;  /* 0x000400005d447984 */ /* 0x000f220000000a00 */
[----:B------:R-:W-:Y:S02]  /*75b0*/  @P5 IMAD.MOV.U32 R87, RZ, RZ, 0x7f800000 ;  /* 0x7f800000ff575424 */ /* 0x000fe400078e00ff */
[----:B------:R-:W-:Y:S01]  /*75c0*/  FADD R105, R105, R80 ;  /* 0x0000005069697221 */ /* 0x000fe20000000000 */
[----:B------:R-:W-:Y:S01]  /*75d0*/  LDS.64 R70, [R5+0x800] ;  /* 0x0008000005467984 */ /* 0x000fe20000000a00 */
[----:B------:R-:W-:-:S02]  /*75e0*/  FADD R11, R112, R11 ;  /* 0x0000000b700b7221 */ /* 0x000fc40000000000 */
[----:B------:R-:W-:Y:S01]  /*75f0*/  @P4 FFMA.FTZ R11, R104, R85, +INF ;  /* 0x7f800000680b4423 */ /* 0x000fe20000010055 */
[----:B------:R-:W5:Y:S01]  /*7600*/  LDS.64 R72, [R89+0x800] ;  /* 0x0008000059487984 */ /* 0x000f620000000a00 */
[----:B------:R-:W-:Y:S01]  /*7610*/  @P5 FFMA.FTZ R105, R10, R87, +INF ;  /* 0x7f8000000a695423 */ /* 0x000fe20000010057 */
[----:B------:R-:W-:Y:S01]  /*7620*/  FSETP.NEU.AND P4, PT, R165, RZ, PT ;  /* 0x000000ffa500720b */ /* 0x000fe20003f8d000 */
[----:B------:R-:W-:Y:S01]  /*7630*/  FFMA R100, R100, 0.69314718246459960938, R139 ;  /* 0x3f31721864647823 */ /* 0x000fe2000000008b */
[----:B------:R-:W5:Y:S01]  /*7640*/  LDS.64 R76, [R92+0x800] ;  /* 0x000800005c4c7984 */ /* 0x000f620000000a00 */
[----:B------:R-:W-:-:S03]  /*7650*/  FSETP.NEU.AND P5, PT, R104, RZ, PT ;  /* 0x000000ff6800720b */ /* 0x000fc60003fad000 */
[----:B------:R-:W5:Y:S01]  /*7660*/  LDS.64 R74, [R93+0x800] ;  /* 0x000800005d4a7984 */ /* 0x000f620000000a00 */
[----:B-1----:R-:W-:-:S03]  /*7670*/  PRMT R99, R55, 0x7632, R99 ;  /* 0x0000763237637816 */ /* 0x002fc60000000063 */
[----:B------:R1:W5:Y:S04]  /*7680*/  LDS.64 R80, [R5+0xc00] ;  /* 0x000c000005507984 */ /* 0x0003680000000a00 */
[----:B------:R-:W5:Y:S01]  /*7690*/  LDS.64 R84, [R92+0xc00] ;  /* 0x000c00005c547984 */ /* 0x000f620000000a00 */
[----:B--2---:R-:W-:-:S03]  /*76a0*/  PRMT R97, R7, 0x7632, R97 ;  /* 0x0000763207617816 */ /* 0x004fc60000000061 */
[----:B------:R-:W2:Y:S01]  /*76b0*/  LDS.64 R86, [R93+0xc00] ;  /* 0x000c00005d567984 */ /* 0x000ea20000000a00 */
[----:B---3--:R-:W-:Y:S02]  /*76c0*/  PRMT R98, R53, 0x7632, R98 ;  /* 0x0000763235627816 */ /* 0x008fe40000000062 */
[----:B-1----:R-:W-:Y:S01]  /*76d0*/  FSEL R5, R78, -INF , P4 ;  /* 0xff8000004e057808 */ /* 0x002fe20002000000 */
[----:B------:R-:W-:Y:S01]  /*76e0*/  STG.E.U16 [R124.64], R6 ;  /* 0x000000067c007986 */ /* 0x000fe2000c101504 */
[----:B------:R-:W-:Y:S02]  /*76f0*/  FSETP.NEU.AND P4, PT, R103, RZ, PT ;  /* 0x000000ff6700720b */ /* 0x000fe40003f8d000 */
[----:B------:R-:W-:Y:S01]  /*7700*/  PRMT R103, R67, 0x7632, R103 ;  /* 0x0000763243677816 */ /* 0x000fe20000000067 */
[----:B------:R-:W-:Y:S01]  /*7710*/  STG.E.U16 [R56.64], R52 ;  /* 0x0000003438007986 */ /* 0x000fe2000c101504 */
[----:B0-----:R-:W-:Y:S02]  /*7720*/  PRMT R102, R65, 0x7632, R102 ;  /* 0x0000763241667816 */ /* 0x001fe40000000066 */
[----:B------:R-:W-:Y:S01]  /*7730*/  FSEL R78, R11, -INF , P5 ;  /* 0xff8000000b4e7808 */ /* 0x000fe20002800000 */
[----:B------:R0:W-:Y:S01]  /*7740*/  STG.E.U16 [R58.64], R54 ;  /* 0x000000363a007986 */ /* 0x0001e2000c101504 */
[----:B----4-:R-:W-:-:S02]  /*7750*/  PRMT R104, R69, 0x7632, R104 ;  /* 0x0000763245687816 */ /* 0x010fc40000000068 */
[----:B------:R-:W-:Y:S01]  /*7760*/  FSETP.NEU.AND P5, PT, R10, RZ, PT ;  /* 0x000000ff0a00720b */ /* 0x000fe20003fad000 */
[----:B------:R1:W-:Y:S03]  /*7770*/  STG.E.U16 [R12.64], R60 ;  /* 0x0000003c0c007986 */ /* 0x0003e6000c101504 */
[----:B------:R-:W-:Y:S01]  /*7780*/  FSEL R105, R105, -INF , P5 ;  /* 0xff80000069697808 */ /* 0x000fe20002800000 */
[----:B------:R3:W-:Y:S01]  /*7790*/  STG.E.U16 [R14.64], R62 ;  /* 0x0000003e0e007986 */ /* 0x0007e2000c101504 */
[----:B-----5:R-:W-:-:S03]  /*77a0*/  PRMT R106, R73, 0x7632, R106 ;  /* 0x00007632496a7816 */ /* 0x020fc6000000006a */
[----:B------:R-:W-:Y:S01]  /*77b0*/  STG.E.U16 [R126.64], R64 ;  /* 0x000000407e007986 */ /* 0x000fe2000c101504 */
[----:B0-----:R-:W-:Y:S02]  /*77c0*/  PRMT R54, R54, 0x7632, R54 ;  /* 0x0000763236367816 */ /* 0x001fe40000000036 */
[----:B------:R-:W-:Y:S01]  /*77d0*/  PRMT R107, R77, 0x7632, R107 ;  /* 0x000076324d6b7816 */ /* 0x000fe2000000006b */
[----:B------:R0:W-:Y:S01]  /*77e0*/  STG.E.U16 [R16.64], R66 ;  /* 0x0000004210007986 */ /* 0x0001e2000c101504 */
[----:B------:R-:W-:Y:S01]  /*77f0*/  PRMT R108, R75, 0x7632, R108 ;  /* 0x000076324b6c7816 */ /* 0x000fe2000000006c */
[----:B-1----:R-:W-:Y:S01]  /*7800*/  FFMA R13, R5, 0.69314718246459960938, R136 ;  /* 0x3f317218050d7823 */ /* 0x002fe20000000088 */
[----:B------:R-:W-:Y:S01]  /*7810*/  FSEL R5, R3, -INF , P4 ;  /* 0xff80000003057808 */ /* 0x000fe20002000000 */
[----:B------:R1:W-:Y:S01]  /*7820*/  STG.E.U16 [R20.64], R68 ;  /* 0x0000004414007986 */ /* 0x0003e2000c101504 */
[----:B------:R-:W-:Y:S01]  /*7830*/  PRMT R10, R81, 0x7632, R10 ;  /* 0x00007632510a7816 */ /* 0x000fe2000000000a */
[----:B------:R-:W-:Y:S01]  /*7840*/  FFMA R12, R78, 0.69314718246459960938, R145 ;  /* 0x3f3172184e0c7823 */ /* 0x000fe20000000091 */
[----:B------:R-:W-:Y:S01]  /*7850*/  FSEL R3, R90, -INF , P2 ;  /* 0xff8000005a037808 */ /* 0x000fe20001000000 */
[----:B------:R4:W-:Y:S01]  /*7860*/  STG.E.U16 [R18.64], R70 ;  /* 0x0000004612007986 */ /* 0x0009e2000c101504 */
[----:B------:R-:W-:Y:S01]  /*7870*/  PRMT R110, R85, 0x7632, R110 ;  /* 0x00007632556e7816 */ /* 0x000fe2000000006e */
[----:B---3--:R-:W-:-:S02]  /*7880*/  FFMA R14, R88, 0.69314718246459960938, R137 ;  /* 0x3f317218580e7823 */ /* 0x008fc40000000089 */
[----:B------:R3:W-:Y:S01]  /*7890*/  STG.E.U16 [R24.64], R72 ;  /* 0x0000004818007986 */ /* 0x0007e2000c101504 */
[----:B0-----:R-:W-:Y:S01]  /*78a0*/  PRMT R17, R6, 0x7632, R17 ;  /* 0x0000763206117816 */ /* 0x001fe20000000011 */
[----:B------:R-:W-:Y:S01]  /*78b0*/  FFMA R15, R5, 0.69314718246459960938, R138 ;  /* 0x3f317218050f7823 */ /* 0x000fe2000000008a */
[----:B------:R-:W-:Y:S01]  /*78c0*/  PRMT R6, R61, 0x7632, R6 ;  /* 0x000076323d067816 */ /* 0x000fe20000000006 */
[----:B------:R0:W-:Y:S01]  /*78d0*/  STG.E.U16 [R22.64], R76 ;  /* 0x0000004c16007986 */ /* 0x0001e2000c101504 */
[----:B-1----:R-:W-:Y:S02]  /*78e0*/  PRMT R21, R60, 0x7632, R21 ;  /* 0x000076323c157816 */ /* 0x002fe40000000015 */
[----:B------:R-:W-:Y:S01]  /*78f0*/  PRMT R20, R62, 0x7632, R20 ;  /* 0x000076323e147816 */ /* 0x000fe20000000014 */
[----:B------:R1:W-:Y:S01]  /*7900*/  STG.E.U16 [R26.64], R74 ;  /* 0x0000004a1a007986 */ /* 0x0003e2000c101504 */
[----:B----4-:R-:W-:Y:S02]  /*7910*/  PRMT R19, R52, 0x7632, R19 ;  /* 0x0000763234137816 */ /* 0x010fe40000000013 */
[----:B--2---:R-:W-:Y:S01]  /*7920*/  PRMT R111, R87, 0x7632, R111 ;  /* 0x00007632576f7816 */ /* 0x004fe2000000006f */
[----:B------:R2:W-:Y:S01]  /*7930*/  STG.E.U16 [R30.64], R80 ;  /* 0x000000501e007986 */ /* 0x0005e2000c101504 */
[----:B---3--:R-:W-:-:S02]  /*7940*/  PRMT R24, R66, 0x7632, R24 ;  /* 0x0000763242187816 */ /* 0x008fc40000000018 */
[----:B------:R-:W-:Y:S01]  /*7950*/  PRMT R25, R68, 0x7632, R25 ;  /* 0x0000763244197816 */ /* 0x000fe20000000019 */
[----:B------:R3:W-:Y:S01]  /*7960*/  STG.E.U16 [R28.64], R82 ;  /* 0x000000521c007986 */ /* 0x0007e2000c101504 */
[----:B0-----:R-:W-:Y:S02]  /*7970*/  PRMT R23, R64, 0x7632, R23 ;  /* 0x0000763240177816 */ /* 0x001fe40000000017 */
[----:B------:R-:W-:Y:S01]  /*7980*/  PRMT R64, R70, 0x7632, R64 ;  /* 0x0000763246407816 */ /* 0x000fe20000000040 */
[----:B------:R0:W-:Y:S01]  /*7990*/  STG.E.U16 [R32.64], R84 ;  /* 0x0000005420007986 */ /* 0x0001e2000c101504 */
[----:B------:R-:W-:Y:S02]  /*79a0*/  PRMT R72, R72, 0x7632, R72 ;  /* 0x0000763248487816 */ /* 0x000fe40000000048 */
[----:B------:R-:W-:Y:S01]  /*79b0*/  PRMT R66, R76, 0x7632, R66 ;  /* 0x000076324c427816 */ /* 0x000fe20000000042 */
[----:B------:R-:W-:Y:S01]  /*79c0*/  STG.E.U16 [R36.64], R86 ;  /* 0x0000005624007986 */ /* 0x000fe2000c101504 */
[----:B-1----:R-:W-:-:S02]  /*79d0*/  PRMT R74, R74, 0x7632, R74 ;  /* 0x000076324a4a7816 */ /* 0x002fc4000000004a */
[----:B--2---:R-:W-:Y:S01]  /*79e0*/  PRMT R80, R80, 0x7632, R80 ;  /* 0x0000763250507816 */ /* 0x004fe20000000050 */
[----:B------:R-:W-:Y:S01]  /*79f0*/  STG.E.U16 [R34.64], R17 ;  /* 0x0000001122007986 */ /* 0x000fe2000c101504 */
[----:B---3--:R-:W-:Y:S02]  /*7a00*/  PRMT R82, R82, 0x7632, R82 ;  /* 0x0000763252527816 */ /* 0x008fe40000000052 */
[----:B------:R-:W-:Y:S01]  /*7a10*/  PRMT R76, R86, 0x7632, R76 ;  /* 0x00007632564c7816 */ /* 0x000fe2000000004c */
[----:B------:R-:W-:Y:S01]  /*7a20*/  STG.E.U16 [R38.64], R19 ;  /* 0x0000001326007986 */ /* 0x000fe2000c101504 */
[----:B0-----:R-:W-:-:S03]  /*7a30*/  PRMT R84, R84, 0x7632, R84 ;  /* 0x0000763254547816 */ /* 0x001fc60000000054 */
[----:B------:R-:W-:Y:S04]  /*7a40*/  STG.E.U16 [R44.64], R54 ;  /* 0x000000362c007986 */ /* 0x000fe8000c101504 */
        /* <DEDUP_REMOVED lines=13> */
[----:B------:R0:W-:Y:S04]  /*7b20*/  STG.E.U16 [R154.64], R7 ;  /* 0x000000079a007986 */ /* 0x0001e8000c101504 */
[----:B------:R-:W-:Y:S04]  /*7b30*/  STG.E.U16 [R156.64], R53 ;  /* 0x000000359c007986 */ /* 0x000fe8000c101504 */
[----:B------:R-:W-:Y:S04]  /*7b40*/  STG.E.U16 [R158.64], R55 ;  /* 0x000000379e007986 */ /* 0x000fe8000c101504 */
        /* <DEDUP_REMOVED lines=18> */
[----:B------:R1:W-:Y:S04]  /*7c70*/  STG.E.U16 [R202.64], R101 ;  /* 0x00000065ca007986 */ /* 0x0003e8000c101504 */
[----:B------:R2:W-:Y:S04]  /*7c80*/  STG.E.U16 [R204.64], R102 ;  /* 0x00000066cc007986 */ /* 0x0005e8000c101504 */
[----:B------:R3:W-:Y:S01]  /*7c90*/  STG.E.U16 [R206.64], R103 ;  /* 0x00000067ce007986 */ /* 0x0007e2000c101504 */
[----:B0-----:R-:W-:-:S03]  /*7ca0*/  FSEL R6, R79, -INF , P0 ;  /* 0xff8000004f067808 */ /* 0x001fc60000000000 */
[----:B------:R0:W-:Y:S01]  /*7cb0*/  STG.E.U16 [R208.64], R104 ;  /* 0x00000068d0007986 */ /* 0x0001e2000c101504 */
[----:B-1----:R-:W-:-:S03]  /*7cc0*/  FFMA R101, R3, 0.69314718246459960938, R140 ;  /* 0x3f31721803657823 */ /* 0x002fc6000000008c */
[----:B------:R0:W-:Y:S01]  /*7cd0*/  STG.E.U16 [R210.64], R7 ;  /* 0x00000007d2007986 */ /* 0x0001e2000c101504 */
[----:B--2---:R-:W-:-:S03]  /*7ce0*/  FFMA R102, R6, 0.69314718246459960938, R141 ;  /* 0x3f31721806667823 */ /* 0x004fc6000000008d */
[----:B------:R0:W-:Y:S01]  /*7cf0*/  STG.E.U16 [R212.64], R106 ;  /* 0x0000006ad4007986 */ /* 0x0001e2000c101504 */
[----:B---3--:R-:W-:-:S03]  /*7d00*/  FFMA R103, R105, 0.69314718246459960938, R142 ;  /* 0x3f31721869677823 */ /* 0x008fc6000000008e */
[----:B------:R0:W-:Y:S04]  /*7d10*/  STG.E.U16 [R214.64], R107 ;  /* 0x0000006bd6007986 */ /* 0x0001e8000c101504 */
[----:B------:R0:W-:Y:S04]  /*7d20*/  STG.E.U16 [R216.64], R108 ;  /* 0x0000006cd8007986 */ /* 0x0001e8000c101504 */
[----:B------:R0:W-:Y:S04]  /*7d30*/  STG.E.U16 [R8.64], R10 ;  /* 0x0000000a08007986 */ /* 0x0001e8000c101504 */
[----:B------:R0:W-:Y:S04]  /*7d40*/  STG.E.U16 [R218.64], R109 ;  /* 0x0000006dda007986 */ /* 0x0001e8000c101504 */
[----:B------:R0:W-:Y:S04]  /*7d50*/  STG.E.U16 [R220.64], R110 ;  /* 0x0000006edc007986 */ /* 0x0001e8000c101504 */
[----:B------:R0:W-:Y:S04]  /*7d60*/  STG.E.U16 [R222.64], R111 ;  /* 0x0000006fde007986 */ /* 0x0001e8000c101504 */
[----:B------:R-:W-:Y:S06]  /*7d70*/  BAR.SYNC.DEFER_BLOCKING 0x0 ;  /* 0x0000000000007b1d */ /* 0x000fec0000010000 */
[----:B------:R0:W-:Y:S04]  /*7d80*/  STS.128 [R2], R12 ;  /* 0x0000000c02007388 */ /* 0x0001e80000000c00 */
[----:B------:R0:W-:Y:S04]  /*7d90*/  STS.128 [R2+0x80], R100 ;  /* 0x0000806402007388 */ /* 0x0001e80000000c00 */
[----:B------:R-:W-:Y:S06]  /*7da0*/  BAR.SYNC.DEFER_BLOCKING 0x0 ;  /* 0x0000000000007b1d */ /* 0x000fec0000010000 */
[----:B------:R-:W-:Y:S05]  /*7db0*/  @P1 EXIT ;  /* 0x000000000000194d */ /* 0x000fea0003800000 */
[----:B0-----:R-:W0:Y:S01]  /*7dc0*/  LDS R5, [R4] ;  /* 0x0000000004057984 */ /* 0x001e220000000800 */
[----:B------:R-:W-:Y:S01]  /*7dd0*/  IMAD R0, R0, c[0x0][0x1cc], RZ ;  /* 0x0000730000007a24 */ /* 0x000fe200078e02ff */
[C---:B------:R-:W-:Y:S01]  /*7de0*/  SHF.L.U32 R3, R167.reuse, 0x2, RZ ;  /* 0x00000002a7037819 */ /* 0x040fe200000006ff */
[----:B------:R-:W-:-:S03]  /*7df0*/  IMAD.HI R167, R167, 0x4, RZ ;  /* 0x00000004a7a77827 */ /* 0x000fc600078e02ff */
[C---:B------:R-:W-:Y:S01]  /*7e00*/  SHF.L.U32 R2, R0.reuse, 0x2, RZ ;  /* 0x0000000200027819 */ /* 0x040fe200000006ff */
[----:B------:R-:W-:-:S03]  /*7e10*/  IMAD.HI R0, R0, 0x4, RZ ;  /* 0x0000000400007827 */ /* 0x000fc600078e02ff */
[----:B------:R-:W-:-:S04]  /*7e20*/  IADD3 R2, P0, P1, R3, c[0x0][0x180], R2 ;  /* 0x0000600003027a10 */ /* 0x000fc8000791e002 */
[----:B------:R-:W-:-:S05]  /*7e30*/  IADD3.X R3, R167, c[0x0][0x184], R0, P0, P1 ;  /* 0x00006100a7037a10 */ /* 0x000fca00007e2400 */
[----:B0-----:R-:W-:Y:S01]  /*7e40*/  STG.E [R2.64], R5 ;  /* 0x0000000502007986 */ /* 0x001fe2000c101904 */
[----:B------:R-:W-:Y:S05]  /*7e50*/  EXIT ;  /* 0x000000000000794d */ /* 0x000fea0003800000 */
.L_x_2:
[----:B------:R-:W-:-:S00]  /*7e60*/  BRA `(.L_x_2) ;  /* 0xfffffff000007947 */ /* 0x000fc0000383ffff */
[----:B------:R-:W-:-:S00]  /*7e70*/  NOP ;  /* 0x0000000000007918 */ /* 0x000fc00000000000 */
        /* <DEDUP_REMOVED lines=8> */
.L_x_3:


//--------------------- .nv.global.init           --------------------------
	.section	.nv.global.init,"aw",@progbits
.nv.global.init:
	.type		_$_str,@object
	.size		_$_str,(.L_0 - _$_str)
_$_str:
        /*0000*/ 	.byte	0x5f, 0x5f, 0x43, 0x55, 0x44, 0x41, 0x5f, 0x46, 0x54, 0x5a, 0x00
.L_0:


//--------------------- .nv.shared.attn_fwd       --------------------------
	.section	.nv.shared.attn_fwd,"aw",@nobits
	.sectionflags	@""
	.align	16
